//
// Generated by NVIDIA NVVM Compiler
//
// Compiler Build ID: CL-36424714
// Cuda compilation tools, release 13.0, V13.0.88
// Based on NVVM 20.0.0
//

.version 9.0
.target sm_100
.address_size 64

	// .globl	_Z18embeddingLookupGPUPfPiS_iiii
.extern .shared .align 16 .b8 shared_data[];
.global .align 4 .b8 __cudart_i2opi_f[24] = {65, 144, 67, 60, 153, 149, 98, 219, 192, 221, 52, 245, 209, 87, 39, 252, 41, 21, 68, 78, 110, 131, 249, 162};

.visible .entry _Z18embeddingLookupGPUPfPiS_iiii(
	.param .u64 .ptr .align 1 _Z18embeddingLookupGPUPfPiS_iiii_param_0,
	.param .u64 .ptr .align 1 _Z18embeddingLookupGPUPfPiS_iiii_param_1,
	.param .u64 .ptr .align 1 _Z18embeddingLookupGPUPfPiS_iiii_param_2,
	.param .u32 _Z18embeddingLookupGPUPfPiS_iiii_param_3,
	.param .u32 _Z18embeddingLookupGPUPfPiS_iiii_param_4,
	.param .u32 _Z18embeddingLookupGPUPfPiS_iiii_param_5,
	.param .u32 _Z18embeddingLookupGPUPfPiS_iiii_param_6
)
{
	.reg .pred 	%p<5>;
	.reg .b32 	%r<21>;
	.reg .b32 	%f<2>;
	.reg .b64 	%rd<15>;

	ld.param.u64 	%rd2, [_Z18embeddingLookupGPUPfPiS_iiii_param_0];
	ld.param.u64 	%rd3, [_Z18embeddingLookupGPUPfPiS_iiii_param_1];
	ld.param.u64 	%rd4, [_Z18embeddingLookupGPUPfPiS_iiii_param_2];
	ld.param.u32 	%r6, [_Z18embeddingLookupGPUPfPiS_iiii_param_3];
	ld.param.u32 	%r3, [_Z18embeddingLookupGPUPfPiS_iiii_param_4];
	ld.param.u32 	%r4, [_Z18embeddingLookupGPUPfPiS_iiii_param_5];
	ld.param.u32 	%r5, [_Z18embeddingLookupGPUPfPiS_iiii_param_6];
	cvta.to.global.u64 	%rd1, %rd4;
	mov.u32 	%r7, %ctaid.x;
	mov.u32 	%r8, %ntid.x;
	mov.u32 	%r9, %tid.x;
	mad.lo.s32 	%r1, %r7, %r8, %r9;
	mul.lo.s32 	%r10, %r3, %r6;
	mul.lo.s32 	%r11, %r10, %r4;
	setp.ge.s32 	%p1, %r1, %r11;
	@%p1 bra 	$L__BB0_4;
	cvta.to.global.u64 	%rd5, %rd3;
	mul.lo.s32 	%r12, %r4, %r3;
	div.s32 	%r13, %r1, %r12;
	mul.lo.s32 	%r14, %r13, %r12;
	sub.s32 	%r15, %r1, %r14;
	div.s32 	%r16, %r15, %r4;
	mad.lo.s32 	%r17, %r13, %r3, %r16;
	mul.wide.s32 	%rd6, %r17, 4;
	add.s64 	%rd7, %rd5, %rd6;
	ld.global.u32 	%r2, [%rd7];
	setp.lt.s32 	%p2, %r2, 0;
	setp.ge.s32 	%p3, %r2, %r5;
	or.pred  	%p4, %p2, %p3;
	@%p4 bra 	$L__BB0_3;
	rem.s32 	%r19, %r1, %r4;
	mad.lo.s32 	%r20, %r2, %r4, %r19;
	cvta.to.global.u64 	%rd10, %rd2;
	mul.wide.s32 	%rd11, %r20, 4;
	add.s64 	%rd12, %rd10, %rd11;
	ld.global.f32 	%f1, [%rd12];
	mul.wide.s32 	%rd13, %r1, 4;
	add.s64 	%rd14, %rd1, %rd13;
	st.global.f32 	[%rd14], %f1;
	bra.uni 	$L__BB0_4;
$L__BB0_3:
	mul.wide.s32 	%rd8, %r1, 4;
	add.s64 	%rd9, %rd1, %rd8;
	mov.b32 	%r18, 0;
	st.global.u32 	[%rd9], %r18;
$L__BB0_4:
	ret;

}
	// .globl	_Z21positionalEncodingGPUPfiii
.visible .entry _Z21positionalEncodingGPUPfiii(
	.param .u64 .ptr .align 1 _Z21positionalEncodingGPUPfiii_param_0,
	.param .u32 _Z21positionalEncodingGPUPfiii_param_1,
	.param .u32 _Z21positionalEncodingGPUPfiii_param_2,
	.param .u32 _Z21positionalEncodingGPUPfiii_param_3
)
{
	.local .align 4 .b8 	__local_depot1[28];
	.reg .b64 	%SP;
	.reg .b64 	%SPL;
	.reg .pred 	%p<24>;
	.reg .b32 	%r<102>;
	.reg .b32 	%f<106>;
	.reg .b64 	%rd<45>;
	.reg .b64 	%fd<5>;

	mov.u64 	%SPL, __local_depot1;
	ld.param.u64 	%rd17, [_Z21positionalEncodingGPUPfiii_param_0];
	ld.param.u32 	%r34, [_Z21positionalEncodingGPUPfiii_param_1];
	ld.param.u32 	%r32, [_Z21positionalEncodingGPUPfiii_param_2];
	ld.param.u32 	%r33, [_Z21positionalEncodingGPUPfiii_param_3];
	cvta.to.global.u64 	%rd1, %rd17;
	add.u64 	%rd2, %SPL, 0;
	mov.u32 	%r35, %ctaid.x;
	mov.u32 	%r36, %ntid.x;
	mov.u32 	%r37, %tid.x;
	mad.lo.s32 	%r1, %r35, %r36, %r37;
	mul.lo.s32 	%r38, %r32, %r34;
	mul.lo.s32 	%r39, %r38, %r33;
	setp.ge.s32 	%p1, %r1, %r39;
	@%p1 bra 	$L__BB1_23;
	mul.lo.s32 	%r40, %r33, %r32;
	rem.s32 	%r41, %r1, %r40;
	div.s32 	%r2, %r41, %r33;
	rem.s32 	%r3, %r1, %r33;
	shr.u32 	%r42, %r3, 31;
	add.s32 	%r43, %r3, %r42;
	shr.s32 	%r44, %r43, 1;
	cvt.rn.f32.s32 	%f17, %r44;
	add.f32 	%f18, %f17, %f17;
	cvt.rn.f32.s32 	%f19, %r33;
	div.rn.f32 	%f1, %f18, %f19;
	setp.eq.f32 	%p2, %f1, 0f00000000;
	mov.f32 	%f103, 0f3F800000;
	@%p2 bra 	$L__BB1_4;
	mov.f32 	%f20, 0fB0D40000;
	mov.f32 	%f21, 0f3EE68EBF;
	mul.rn.f32 	%f22, %f21, %f20;
	mov.f32 	%f23, 0f3D21D42E;
	mov.f32 	%f24, 0f3DF7B084;
	mul.rn.f32 	%f25, %f24, %f23;
	mul.f32 	%f26, %f25, 0f40400000;
	fma.rn.f32 	%f27, %f22, 0f3FB8AA3B, 0f34C28212;
	fma.rn.f32 	%f28, 0f3E4B8A05, 0f32A55E34, %f27;
	fma.rn.f32 	%f29, %f26, %f22, %f28;
	fma.rn.f32 	%f30, %f25, 0f3E4B8A05, %f29;
	mov.f32 	%f31, 0f41549694;
	add.rn.f32 	%f32, %f31, %f30;
	mul.rn.f32 	%f33, %f32, %f1;
	cvt.rni.f32.f32 	%f34, %f33;
	sub.f32 	%f35, %f33, %f34;
	neg.f32 	%f36, %f33;
	fma.rn.f32 	%f37, %f32, %f1, %f36;
	mov.f32 	%f38, 0fC1549694;
	add.rn.f32 	%f39, %f32, %f38;
	neg.f32 	%f40, %f39;
	add.rn.f32 	%f41, %f30, %f40;
	fma.rn.f32 	%f42, %f41, %f1, %f37;
	add.f32 	%f43, %f35, %f42;
	setp.gt.f32 	%p3, %f34, 0f00000000;
	selp.b32 	%r45, 0, -2097152000, %p3;
	abs.f32 	%f44, %f1;
	setp.num.f32 	%p4, %f44, %f44;
	setp.lt.f32 	%p5, %f33, 0f00000000;
	selp.f32 	%f45, 0f00000000, 0f7F800000, %p5;
	abs.f32 	%f46, %f33;
	setp.gt.f32 	%p6, %f46, 0f43180000;
	cvt.rzi.s32.f32 	%r46, %f34;
	shl.b32 	%r47, %r46, 23;
	sub.s32 	%r48, %r47, %r45;
	mov.b32 	%f47, %r48;
	add.s32 	%r49, %r45, 2130706432;
	mov.b32 	%f48, %r49;
	fma.rn.f32 	%f49, %f43, 0f391FCB8E, 0f3AAF85ED;
	fma.rn.f32 	%f50, %f49, %f43, 0f3C1D9856;
	fma.rn.f32 	%f51, %f50, %f43, 0f3D6357BB;
	fma.rn.f32 	%f52, %f51, %f43, 0f3E75FDEC;
	fma.rn.f32 	%f53, %f52, %f43, 0f3F317218;
	fma.rn.f32 	%f54, %f53, %f43, 0f3F800000;
	mul.f32 	%f55, %f54, %f48;
	mul.f32 	%f56, %f55, %f47;
	selp.f32 	%f103, %f45, %f56, %p6;
	@%p4 bra 	$L__BB1_4;
	mov.f32 	%f57, 0f461C4000;
	add.rn.f32 	%f103, %f57, %f1;
$L__BB1_4:
	cvt.rn.f32.s32 	%f58, %r2;
	div.rn.f32 	%f5, %f58, %f103;
	and.b32  	%r50, %r3, 1;
	setp.eq.b32 	%p7, %r50, 1;
	@%p7 bra 	$L__BB1_14;
	mul.f32 	%f81, %f5, 0f3F22F983;
	cvt.rni.s32.f32 	%r97, %f81;
	cvt.rn.f32.s32 	%f82, %r97;
	fma.rn.f32 	%f83, %f82, 0fBFC90FDA, %f5;
	fma.rn.f32 	%f84, %f82, 0fB3A22168, %f83;
	fma.rn.f32 	%f104, %f82, 0fA7C234C5, %f84;
	abs.f32 	%f7, %f5;
	setp.ltu.f32 	%p16, %f7, 0f47CE4780;
	@%p16 bra 	$L__BB1_13;
	setp.neu.f32 	%p17, %f7, 0f7F800000;
	@%p17 bra 	$L__BB1_8;
	mov.f32 	%f87, 0f00000000;
	mul.rn.f32 	%f104, %f5, %f87;
	mov.b32 	%r97, 0;
	bra.uni 	$L__BB1_13;
$L__BB1_8:
	mov.b32 	%r5, %f5;
	shl.b32 	%r74, %r5, 8;
	or.b32  	%r6, %r74, -2147483648;
	mov.b64 	%rd41, 0;
	mov.b32 	%r94, 0;
	mov.u64 	%rd39, __cudart_i2opi_f;
	mov.u64 	%rd40, %rd2;
$L__BB1_9:
	.pragma "nounroll";
	ld.global.nc.u32 	%r75, [%rd39];
	mad.wide.u32 	%rd31, %r75, %r6, %rd41;
	shr.u64 	%rd41, %rd31, 32;
	st.local.u32 	[%rd40], %rd31;
	add.s32 	%r94, %r94, 1;
	add.s64 	%rd40, %rd40, 4;
	add.s64 	%rd39, %rd39, 4;
	setp.ne.s32 	%p18, %r94, 6;
	@%p18 bra 	$L__BB1_9;
	shr.u32 	%r76, %r5, 23;
	st.local.u32 	[%rd2+24], %rd41;
	and.b32  	%r9, %r76, 31;
	and.b32  	%r77, %r76, 224;
	add.s32 	%r78, %r77, -128;
	shr.u32 	%r79, %r78, 5;
	mul.wide.u32 	%rd32, %r79, 4;
	sub.s64 	%rd9, %rd2, %rd32;
	ld.local.u32 	%r95, [%rd9+24];
	ld.local.u32 	%r96, [%rd9+20];
	setp.eq.s32 	%p19, %r9, 0;
	@%p19 bra 	$L__BB1_12;
	shf.l.wrap.b32 	%r95, %r96, %r95, %r9;
	ld.local.u32 	%r80, [%rd9+16];
	shf.l.wrap.b32 	%r96, %r80, %r96, %r9;
$L__BB1_12:
	shr.u32 	%r81, %r95, 30;
	shf.l.wrap.b32 	%r82, %r96, %r95, 2;
	shl.b32 	%r83, %r96, 2;
	shr.u32 	%r84, %r82, 31;
	add.s32 	%r85, %r84, %r81;
	neg.s32 	%r86, %r85;
	setp.lt.s32 	%p20, %r5, 0;
	selp.b32 	%r97, %r86, %r85, %p20;
	xor.b32  	%r87, %r82, %r5;
	shr.s32 	%r88, %r82, 31;
	xor.b32  	%r89, %r88, %r82;
	xor.b32  	%r90, %r88, %r83;
	cvt.u64.u32 	%rd33, %r89;
	shl.b64 	%rd34, %rd33, 32;
	cvt.u64.u32 	%rd35, %r90;
	or.b64  	%rd36, %rd34, %rd35;
	cvt.rn.f64.s64 	%fd3, %rd36;
	mul.f64 	%fd4, %fd3, 0d3BF921FB54442D19;
	cvt.rn.f32.f64 	%f85, %fd4;
	neg.f32 	%f86, %f85;
	setp.lt.s32 	%p21, %r87, 0;
	selp.f32 	%f104, %f86, %f85, %p21;
$L__BB1_13:
	mul.rn.f32 	%f88, %f104, %f104;
	and.b32  	%r92, %r97, 1;
	setp.eq.b32 	%p22, %r92, 1;
	selp.f32 	%f89, 0f3F800000, %f104, %p22;
	fma.rn.f32 	%f90, %f88, %f89, 0f00000000;
	fma.rn.f32 	%f91, %f88, 0f37CBAC00, 0fBAB607ED;
	selp.f32 	%f92, %f91, 0fB94D4153, %p22;
	selp.f32 	%f93, 0f3D2AAABB, 0f3C0885E4, %p22;
	fma.rn.f32 	%f94, %f92, %f88, %f93;
	selp.f32 	%f95, 0fBEFFFFFF, 0fBE2AAAA8, %p22;
	fma.rn.f32 	%f96, %f94, %f88, %f95;
	fma.rn.f32 	%f97, %f96, %f90, %f89;
	and.b32  	%r93, %r97, 2;
	setp.eq.s32 	%p23, %r93, 0;
	mov.f32 	%f98, 0f00000000;
	sub.f32 	%f99, %f98, %f97;
	selp.f32 	%f100, %f97, %f99, %p23;
	mul.wide.s32 	%rd37, %r1, 4;
	add.s64 	%rd38, %rd1, %rd37;
	ld.global.f32 	%f101, [%rd38];
	add.f32 	%f102, %f101, %f100;
	st.global.f32 	[%rd38], %f102;
	bra.uni 	$L__BB1_23;
$L__BB1_14:
	mul.f32 	%f59, %f5, 0f3F22F983;
	cvt.rni.s32.f32 	%r101, %f59;
	cvt.rn.f32.s32 	%f60, %r101;
	fma.rn.f32 	%f61, %f60, 0fBFC90FDA, %f5;
	fma.rn.f32 	%f62, %f60, 0fB3A22168, %f61;
	fma.rn.f32 	%f105, %f60, 0fA7C234C5, %f62;
	abs.f32 	%f12, %f5;
	setp.ltu.f32 	%p8, %f12, 0f47CE4780;
	@%p8 bra 	$L__BB1_22;
	setp.neu.f32 	%p9, %f12, 0f7F800000;
	@%p9 bra 	$L__BB1_17;
	mov.f32 	%f65, 0f00000000;
	mul.rn.f32 	%f105, %f5, %f65;
	mov.b32 	%r101, 0;
	bra.uni 	$L__BB1_22;
$L__BB1_17:
	mov.b32 	%r19, %f5;
	shl.b32 	%r52, %r19, 8;
	or.b32  	%r20, %r52, -2147483648;
	mov.b64 	%rd44, 0;
	mov.b32 	%r98, 0;
	mov.u64 	%rd42, __cudart_i2opi_f;
	mov.u64 	%rd43, %rd2;
$L__BB1_18:
	.pragma "nounroll";
	ld.global.nc.u32 	%r53, [%rd42];
	mad.wide.u32 	%rd21, %r53, %r20, %rd44;
	shr.u64 	%rd44, %rd21, 32;
	st.local.u32 	[%rd43], %rd21;
	add.s32 	%r98, %r98, 1;
	add.s64 	%rd43, %rd43, 4;
	add.s64 	%rd42, %rd42, 4;
	setp.ne.s32 	%p10, %r98, 6;
	@%p10 bra 	$L__BB1_18;
	shr.u32 	%r54, %r19, 23;
	st.local.u32 	[%rd2+24], %rd44;
	and.b32  	%r23, %r54, 31;
	and.b32  	%r55, %r54, 224;
	add.s32 	%r56, %r55, -128;
	shr.u32 	%r57, %r56, 5;
	mul.wide.u32 	%rd22, %r57, 4;
	sub.s64 	%rd16, %rd2, %rd22;
	ld.local.u32 	%r99, [%rd16+24];
	ld.local.u32 	%r100, [%rd16+20];
	setp.eq.s32 	%p11, %r23, 0;
	@%p11 bra 	$L__BB1_21;
	shf.l.wrap.b32 	%r99, %r100, %r99, %r23;
	ld.local.u32 	%r58, [%rd16+16];
	shf.l.wrap.b32 	%r100, %r58, %r100, %r23;
$L__BB1_21:
	shr.u32 	%r59, %r99, 30;
	shf.l.wrap.b32 	%r60, %r100, %r99, 2;
	shl.b32 	%r61, %r100, 2;
	shr.u32 	%r62, %r60, 31;
	add.s32 	%r63, %r62, %r59;
	neg.s32 	%r64, %r63;
	setp.lt.s32 	%p12, %r19, 0;
	selp.b32 	%r101, %r64, %r63, %p12;
	xor.b32  	%r65, %r60, %r19;
	shr.s32 	%r66, %r60, 31;
	xor.b32  	%r67, %r66, %r60;
	xor.b32  	%r68, %r66, %r61;
	cvt.u64.u32 	%rd23, %r67;
	shl.b64 	%rd24, %rd23, 32;
	cvt.u64.u32 	%rd25, %r68;
	or.b64  	%rd26, %rd24, %rd25;
	cvt.rn.f64.s64 	%fd1, %rd26;
	mul.f64 	%fd2, %fd1, 0d3BF921FB54442D19;
	cvt.rn.f32.f64 	%f63, %fd2;
	neg.f32 	%f64, %f63;
	setp.lt.s32 	%p13, %r65, 0;
	selp.f32 	%f105, %f64, %f63, %p13;
$L__BB1_22:
	add.s32 	%r70, %r101, 1;
	mul.rn.f32 	%f66, %f105, %f105;
	and.b32  	%r71, %r101, 1;
	setp.eq.b32 	%p14, %r71, 1;
	selp.f32 	%f67, %f105, 0f3F800000, %p14;
	fma.rn.f32 	%f68, %f66, %f67, 0f00000000;
	fma.rn.f32 	%f69, %f66, 0f37CBAC00, 0fBAB607ED;
	selp.f32 	%f70, 0fB94D4153, %f69, %p14;
	selp.f32 	%f71, 0f3C0885E4, 0f3D2AAABB, %p14;
	fma.rn.f32 	%f72, %f70, %f66, %f71;
	selp.f32 	%f73, 0fBE2AAAA8, 0fBEFFFFFF, %p14;
	fma.rn.f32 	%f74, %f72, %f66, %f73;
	fma.rn.f32 	%f75, %f74, %f68, %f67;
	and.b32  	%r72, %r70, 2;
	setp.eq.s32 	%p15, %r72, 0;
	mov.f32 	%f76, 0f00000000;
	sub.f32 	%f77, %f76, %f75;
	selp.f32 	%f78, %f75, %f77, %p15;
	mul.wide.s32 	%rd27, %r1, 4;
	add.s64 	%rd28, %rd1, %rd27;
	ld.global.f32 	%f79, [%rd28];
	add.f32 	%f80, %f79, %f78;
	st.global.f32 	[%rd28], %f80;
$L__BB1_23:
	ret;

}
	// .globl	_Z12layerNormGPUPfS_S_S_iii
.visible .entry _Z12layerNormGPUPfS_S_S_iii(
	.param .u64 .ptr .align 1 _Z12layerNormGPUPfS_S_S_iii_param_0,
	.param .u64 .ptr .align 1 _Z12layerNormGPUPfS_S_S_iii_param_1,
	.param .u64 .ptr .align 1 _Z12layerNormGPUPfS_S_S_iii_param_2,
	.param .u64 .ptr .align 1 _Z12layerNormGPUPfS_S_S_iii_param_3,
	.param .u32 _Z12layerNormGPUPfS_S_S_iii_param_4,
	.param .u32 _Z12layerNormGPUPfS_S_S_iii_param_5,
	.param .u32 _Z12layerNormGPUPfS_S_S_iii_param_6
)
{
	.reg .pred 	%p<14>;
	.reg .b32 	%r<37>;
	.reg .b32 	%f<37>;
	.reg .b64 	%rd<19>;

	ld.param.u64 	%rd8, [_Z12layerNormGPUPfS_S_S_iii_param_0];
	ld.param.u64 	%rd5, [_Z12layerNormGPUPfS_S_S_iii_param_1];
	ld.param.u64 	%rd6, [_Z12layerNormGPUPfS_S_S_iii_param_2];
	ld.param.u64 	%rd7, [_Z12layerNormGPUPfS_S_S_iii_param_3];
	ld.param.u32 	%r20, [_Z12layerNormGPUPfS_S_S_iii_param_4];
	ld.param.u32 	%r18, [_Z12layerNormGPUPfS_S_S_iii_param_5];
	ld.param.u32 	%r19, [_Z12layerNormGPUPfS_S_S_iii_param_6];
	cvta.to.global.u64 	%rd1, %rd8;
	mov.u32 	%r1, %ctaid.x;
	div.u32 	%r2, %r1, %r18;
	setp.ge.s32 	%p1, %r2, %r20;
	@%p1 bra 	$L__BB2_20;
	mov.u32 	%r36, %tid.x;
	rem.u32 	%r21, %r1, %r18;
	mad.lo.s32 	%r22, %r2, %r18, %r21;
	mul.lo.s32 	%r4, %r22, %r19;
	setp.ge.s32 	%p2, %r36, %r19;
	mov.f32 	%f34, 0f00000000;
	@%p2 bra 	$L__BB2_4;
	mov.f32 	%f34, 0f00000000;
	mov.u32 	%r5, %ntid.x;
	mov.u32 	%r32, %r36;
$L__BB2_3:
	add.s32 	%r23, %r32, %r4;
	mul.wide.s32 	%rd9, %r23, 4;
	add.s64 	%rd10, %rd1, %rd9;
	ld.global.f32 	%f13, [%rd10];
	add.f32 	%f34, %f34, %f13;
	add.s32 	%r32, %r32, %r5;
	setp.lt.s32 	%p3, %r32, %r19;
	@%p3 bra 	$L__BB2_3;
$L__BB2_4:
	shl.b32 	%r24, %r36, 2;
	mov.u32 	%r25, shared_data;
	add.s32 	%r8, %r25, %r24;
	st.shared.f32 	[%r8], %f34;
	bar.sync 	0;
	mov.u32 	%r9, %ntid.x;
	setp.lt.u32 	%p4, %r9, 2;
	@%p4 bra 	$L__BB2_9;
	mov.u32 	%r33, %r9;
$L__BB2_6:
	shr.u32 	%r11, %r33, 1;
	setp.ge.u32 	%p5, %r36, %r11;
	@%p5 bra 	$L__BB2_8;
	shl.b32 	%r26, %r11, 2;
	add.s32 	%r27, %r8, %r26;
	ld.shared.f32 	%f14, [%r27];
	ld.shared.f32 	%f15, [%r8];
	add.f32 	%f16, %f14, %f15;
	st.shared.f32 	[%r8], %f16;
$L__BB2_8:
	bar.sync 	0;
	setp.gt.u32 	%p6, %r33, 3;
	mov.u32 	%r33, %r11;
	@%p6 bra 	$L__BB2_6;
$L__BB2_9:
	setp.ge.s32 	%p7, %r36, %r19;
	ld.shared.f32 	%f18, [shared_data];
	cvt.rn.f32.s32 	%f4, %r19;
	div.rn.f32 	%f5, %f18, %f4;
	bar.sync 	0;
	mov.f32 	%f36, 0f00000000;
	@%p7 bra 	$L__BB2_12;
	mov.f32 	%f36, 0f00000000;
	mov.u32 	%r34, %r36;
$L__BB2_11:
	add.s32 	%r28, %r34, %r4;
	mul.wide.s32 	%rd11, %r28, 4;
	add.s64 	%rd12, %rd1, %rd11;
	ld.global.f32 	%f20, [%rd12];
	sub.f32 	%f21, %f20, %f5;
	fma.rn.f32 	%f36, %f21, %f21, %f36;
	add.s32 	%r34, %r34, %r9;
	setp.lt.s32 	%p8, %r34, %r19;
	@%p8 bra 	$L__BB2_11;
$L__BB2_12:
	setp.lt.u32 	%p9, %r9, 2;
	st.shared.f32 	[%r8], %f36;
	bar.sync 	0;
	@%p9 bra 	$L__BB2_17;
	mov.u32 	%r35, %r9;
$L__BB2_14:
	shr.u32 	%r15, %r35, 1;
	setp.ge.u32 	%p10, %r36, %r15;
	@%p10 bra 	$L__BB2_16;
	shl.b32 	%r29, %r15, 2;
	add.s32 	%r30, %r8, %r29;
	ld.shared.f32 	%f22, [%r30];
	ld.shared.f32 	%f23, [%r8];
	add.f32 	%f24, %f22, %f23;
	st.shared.f32 	[%r8], %f24;
$L__BB2_16:
	bar.sync 	0;
	setp.gt.u32 	%p11, %r35, 3;
	mov.u32 	%r35, %r15;
	@%p11 bra 	$L__BB2_14;
$L__BB2_17:
	setp.ge.s32 	%p12, %r36, %r19;
	ld.shared.f32 	%f25, [shared_data];
	div.rn.f32 	%f26, %f25, %f4;
	add.f32 	%f9, %f26, 0f3727C5AC;
	@%p12 bra 	$L__BB2_20;
	cvta.to.global.u64 	%rd2, %rd6;
	cvta.to.global.u64 	%rd3, %rd7;
	cvta.to.global.u64 	%rd4, %rd5;
	rsqrt.approx.f32 	%f10, %f9;
$L__BB2_19:
	add.s32 	%r31, %r36, %r4;
	mul.wide.s32 	%rd13, %r31, 4;
	add.s64 	%rd14, %rd1, %rd13;
	ld.global.f32 	%f27, [%rd14];
	sub.f32 	%f28, %f27, %f5;
	mul.f32 	%f29, %f10, %f28;
	mul.wide.s32 	%rd15, %r36, 4;
	add.s64 	%rd16, %rd2, %rd15;
	ld.global.f32 	%f30, [%rd16];
	add.s64 	%rd17, %rd3, %rd15;
	ld.global.f32 	%f31, [%rd17];
	fma.rn.f32 	%f32, %f30, %f29, %f31;
	add.s64 	%rd18, %rd4, %rd13;
	st.global.f32 	[%rd18], %f32;
	add.s32 	%r36, %r36, %r9;
	setp.lt.s32 	%p13, %r36, %r19;
	@%p13 bra 	$L__BB2_19;
$L__BB2_20:
	ret;

}
	// .globl	_Z27fusedEmbeddingPositionalGPUPfPiS_iiii
.visible .entry _Z27fusedEmbeddingPositionalGPUPfPiS_iiii(
	.param .u64 .ptr .align 1 _Z27fusedEmbeddingPositionalGPUPfPiS_iiii_param_0,
	.param .u64 .ptr .align 1 _Z27fusedEmbeddingPositionalGPUPfPiS_iiii_param_1,
	.param .u64 .ptr .align 1 _Z27fusedEmbeddingPositionalGPUPfPiS_iiii_param_2,
	.param .u32 _Z27fusedEmbeddingPositionalGPUPfPiS_iiii_param_3,
	.param .u32 _Z27fusedEmbeddingPositionalGPUPfPiS_iiii_param_4,
	.param .u32 _Z27fusedEmbeddingPositionalGPUPfPiS_iiii_param_5,
	.param .u32 _Z27fusedEmbeddingPositionalGPUPfPiS_iiii_param_6
)
{
	.local .align 4 .b8 	__local_depot3[28];
	.reg .b64 	%SP;
	.reg .b64 	%SPL;
	.reg .pred 	%p<27>;
	.reg .b32 	%r<108>;
	.reg .b32 	%f<109>;
	.reg .b64 	%rd<51>;
	.reg .b64 	%fd<5>;

	mov.u64 	%SPL, __local_depot3;
	ld.param.u64 	%rd16, [_Z27fusedEmbeddingPositionalGPUPfPiS_iiii_param_0];
	ld.param.u64 	%rd17, [_Z27fusedEmbeddingPositionalGPUPfPiS_iiii_param_1];
	ld.param.u64 	%rd18, [_Z27fusedEmbeddingPositionalGPUPfPiS_iiii_param_2];
	ld.param.u32 	%r36, [_Z27fusedEmbeddingPositionalGPUPfPiS_iiii_param_3];
	ld.param.u32 	%r33, [_Z27fusedEmbeddingPositionalGPUPfPiS_iiii_param_4];
	ld.param.u32 	%r34, [_Z27fusedEmbeddingPositionalGPUPfPiS_iiii_param_5];
	ld.param.u32 	%r35, [_Z27fusedEmbeddingPositionalGPUPfPiS_iiii_param_6];
	add.u64 	%rd1, %SPL, 0;
	mov.u32 	%r37, %ctaid.x;
	mov.u32 	%r38, %ntid.x;
	mov.u32 	%r39, %tid.x;
	mad.lo.s32 	%r1, %r37, %r38, %r39;
	mul.lo.s32 	%r40, %r33, %r36;
	mul.lo.s32 	%r41, %r40, %r34;
	setp.ge.s32 	%p1, %r1, %r41;
	@%p1 bra 	$L__BB3_26;
	cvta.to.global.u64 	%rd20, %rd17;
	mul.lo.s32 	%r42, %r34, %r33;
	div.s32 	%r43, %r1, %r42;
	mul.lo.s32 	%r44, %r43, %r42;
	sub.s32 	%r45, %r1, %r44;
	div.s32 	%r2, %r45, %r34;
	rem.s32 	%r3, %r1, %r34;
	mad.lo.s32 	%r46, %r43, %r33, %r2;
	mul.wide.s32 	%rd21, %r46, 4;
	add.s64 	%rd22, %rd20, %rd21;
	ld.global.u32 	%r4, [%rd22];
	setp.lt.s32 	%p2, %r4, 0;
	setp.ge.s32 	%p3, %r4, %r35;
	mov.f32 	%f104, 0f00000000;
	or.pred  	%p4, %p2, %p3;
	@%p4 bra 	$L__BB3_3;
	mad.lo.s32 	%r47, %r4, %r34, %r3;
	cvta.to.global.u64 	%rd23, %rd16;
	mul.wide.s32 	%rd24, %r47, 4;
	add.s64 	%rd25, %rd23, %rd24;
	ld.global.f32 	%f104, [%rd25];
$L__BB3_3:
	shr.u32 	%r48, %r3, 31;
	add.s32 	%r49, %r3, %r48;
	shr.s32 	%r50, %r49, 1;
	cvt.rn.f32.s32 	%f23, %r50;
	add.f32 	%f24, %f23, %f23;
	cvt.rn.f32.s32 	%f25, %r34;
	div.rn.f32 	%f3, %f24, %f25;
	setp.eq.f32 	%p5, %f3, 0f00000000;
	mov.f32 	%f105, 0f3F800000;
	@%p5 bra 	$L__BB3_6;
	mov.f32 	%f26, 0fB0D40000;
	mov.f32 	%f27, 0f3EE68EBF;
	mul.rn.f32 	%f28, %f27, %f26;
	mov.f32 	%f29, 0f3D21D42E;
	mov.f32 	%f30, 0f3DF7B084;
	mul.rn.f32 	%f31, %f30, %f29;
	mul.f32 	%f32, %f31, 0f40400000;
	fma.rn.f32 	%f33, %f28, 0f3FB8AA3B, 0f34C28212;
	fma.rn.f32 	%f34, 0f3E4B8A05, 0f32A55E34, %f33;
	fma.rn.f32 	%f35, %f32, %f28, %f34;
	fma.rn.f32 	%f36, %f31, 0f3E4B8A05, %f35;
	mov.f32 	%f37, 0f41549694;
	add.rn.f32 	%f38, %f37, %f36;
	mul.rn.f32 	%f39, %f38, %f3;
	cvt.rni.f32.f32 	%f40, %f39;
	sub.f32 	%f41, %f39, %f40;
	neg.f32 	%f42, %f39;
	fma.rn.f32 	%f43, %f38, %f3, %f42;
	mov.f32 	%f44, 0fC1549694;
	add.rn.f32 	%f45, %f38, %f44;
	neg.f32 	%f46, %f45;
	add.rn.f32 	%f47, %f36, %f46;
	fma.rn.f32 	%f48, %f47, %f3, %f43;
	add.f32 	%f49, %f41, %f48;
	setp.gt.f32 	%p6, %f40, 0f00000000;
	selp.b32 	%r51, 0, -2097152000, %p6;
	abs.f32 	%f50, %f3;
	setp.num.f32 	%p7, %f50, %f50;
	setp.lt.f32 	%p8, %f39, 0f00000000;
	selp.f32 	%f51, 0f00000000, 0f7F800000, %p8;
	abs.f32 	%f52, %f39;
	setp.gt.f32 	%p9, %f52, 0f43180000;
	cvt.rzi.s32.f32 	%r52, %f40;
	shl.b32 	%r53, %r52, 23;
	sub.s32 	%r54, %r53, %r51;
	mov.b32 	%f53, %r54;
	add.s32 	%r55, %r51, 2130706432;
	mov.b32 	%f54, %r55;
	fma.rn.f32 	%f55, %f49, 0f391FCB8E, 0f3AAF85ED;
	fma.rn.f32 	%f56, %f55, %f49, 0f3C1D9856;
	fma.rn.f32 	%f57, %f56, %f49, 0f3D6357BB;
	fma.rn.f32 	%f58, %f57, %f49, 0f3E75FDEC;
	fma.rn.f32 	%f59, %f58, %f49, 0f3F317218;
	fma.rn.f32 	%f60, %f59, %f49, 0f3F800000;
	mul.f32 	%f61, %f60, %f54;
	mul.f32 	%f62, %f61, %f53;
	selp.f32 	%f105, %f51, %f62, %p9;
	@%p7 bra 	$L__BB3_6;
	mov.f32 	%f63, 0f461C4000;
	add.rn.f32 	%f105, %f63, %f3;
$L__BB3_6:
	cvt.rn.f32.s32 	%f64, %r2;
	div.rn.f32 	%f7, %f64, %f105;
	and.b32  	%r56, %r3, 1;
	setp.eq.b32 	%p10, %r56, 1;
	@%p10 bra 	$L__BB3_16;
	mul.f32 	%f84, %f7, 0f3F22F983;
	cvt.rni.s32.f32 	%r103, %f84;
	cvt.rn.f32.s32 	%f85, %r103;
	fma.rn.f32 	%f86, %f85, 0fBFC90FDA, %f7;
	fma.rn.f32 	%f87, %f85, 0fB3A22168, %f86;
	fma.rn.f32 	%f106, %f85, 0fA7C234C5, %f87;
	abs.f32 	%f9, %f7;
	setp.ltu.f32 	%p19, %f9, 0f47CE4780;
	@%p19 bra 	$L__BB3_15;
	setp.neu.f32 	%p20, %f9, 0f7F800000;
	@%p20 bra 	$L__BB3_10;
	mov.f32 	%f90, 0f00000000;
	mul.rn.f32 	%f106, %f7, %f90;
	mov.b32 	%r103, 0;
	bra.uni 	$L__BB3_15;
$L__BB3_10:
	mov.b32 	%r6, %f7;
	shl.b32 	%r80, %r6, 8;
	or.b32  	%r7, %r80, -2147483648;
	mov.b64 	%rd47, 0;
	mov.b32 	%r100, 0;
	mov.u64 	%rd45, __cudart_i2opi_f;
	mov.u64 	%rd46, %rd1;
$L__BB3_11:
	.pragma "nounroll";
	ld.global.nc.u32 	%r81, [%rd45];
	mad.wide.u32 	%rd36, %r81, %r7, %rd47;
	shr.u64 	%rd47, %rd36, 32;
	st.local.u32 	[%rd46], %rd36;
	add.s32 	%r100, %r100, 1;
	add.s64 	%rd46, %rd46, 4;
	add.s64 	%rd45, %rd45, 4;
	setp.ne.s32 	%p21, %r100, 6;
	@%p21 bra 	$L__BB3_11;
	shr.u32 	%r82, %r6, 23;
	st.local.u32 	[%rd1+24], %rd47;
	and.b32  	%r10, %r82, 31;
	and.b32  	%r83, %r82, 224;
	add.s32 	%r84, %r83, -128;
	shr.u32 	%r85, %r84, 5;
	mul.wide.u32 	%rd37, %r85, 4;
	sub.s64 	%rd8, %rd1, %rd37;
	ld.local.u32 	%r101, [%rd8+24];
	ld.local.u32 	%r102, [%rd8+20];
	setp.eq.s32 	%p22, %r10, 0;
	@%p22 bra 	$L__BB3_14;
	shf.l.wrap.b32 	%r101, %r102, %r101, %r10;
	ld.local.u32 	%r86, [%rd8+16];
	shf.l.wrap.b32 	%r102, %r86, %r102, %r10;
$L__BB3_14:
	shr.u32 	%r87, %r101, 30;
	shf.l.wrap.b32 	%r88, %r102, %r101, 2;
	shl.b32 	%r89, %r102, 2;
	shr.u32 	%r90, %r88, 31;
	add.s32 	%r91, %r90, %r87;
	neg.s32 	%r92, %r91;
	setp.lt.s32 	%p23, %r6, 0;
	selp.b32 	%r103, %r92, %r91, %p23;
	xor.b32  	%r93, %r88, %r6;
	shr.s32 	%r94, %r88, 31;
	xor.b32  	%r95, %r94, %r88;
	xor.b32  	%r96, %r94, %r89;
	cvt.u64.u32 	%rd38, %r95;
	shl.b64 	%rd39, %rd38, 32;
	cvt.u64.u32 	%rd40, %r96;
	or.b64  	%rd41, %rd39, %rd40;
	cvt.rn.f64.s64 	%fd3, %rd41;
	mul.f64 	%fd4, %fd3, 0d3BF921FB54442D19;
	cvt.rn.f32.f64 	%f88, %fd4;
	neg.f32 	%f89, %f88;
	setp.lt.s32 	%p24, %r93, 0;
	selp.f32 	%f106, %f89, %f88, %p24;
$L__BB3_15:
	mul.rn.f32 	%f91, %f106, %f106;
	and.b32  	%r98, %r103, 1;
	setp.eq.b32 	%p25, %r98, 1;
	selp.f32 	%f92, 0f3F800000, %f106, %p25;
	fma.rn.f32 	%f93, %f91, %f92, 0f00000000;
	fma.rn.f32 	%f94, %f91, 0f37CBAC00, 0fBAB607ED;
	selp.f32 	%f95, %f94, 0fB94D4153, %p25;
	selp.f32 	%f96, 0f3D2AAABB, 0f3C0885E4, %p25;
	fma.rn.f32 	%f97, %f95, %f91, %f96;
	selp.f32 	%f98, 0fBEFFFFFF, 0fBE2AAAA8, %p25;
	fma.rn.f32 	%f99, %f97, %f91, %f98;
	fma.rn.f32 	%f100, %f99, %f93, %f92;
	and.b32  	%r99, %r103, 2;
	setp.eq.s32 	%p26, %r99, 0;
	mov.f32 	%f101, 0f00000000;
	sub.f32 	%f102, %f101, %f100;
	selp.f32 	%f108, %f100, %f102, %p26;
	bra.uni 	$L__BB3_25;
$L__BB3_16:
	mul.f32 	%f65, %f7, 0f3F22F983;
	cvt.rni.s32.f32 	%r107, %f65;
	cvt.rn.f32.s32 	%f66, %r107;
	fma.rn.f32 	%f67, %f66, 0fBFC90FDA, %f7;
	fma.rn.f32 	%f68, %f66, 0fB3A22168, %f67;
	fma.rn.f32 	%f107, %f66, 0fA7C234C5, %f68;
	abs.f32 	%f15, %f7;
	setp.ltu.f32 	%p11, %f15, 0f47CE4780;
	@%p11 bra 	$L__BB3_24;
	setp.neu.f32 	%p12, %f15, 0f7F800000;
	@%p12 bra 	$L__BB3_19;
	mov.f32 	%f71, 0f00000000;
	mul.rn.f32 	%f107, %f7, %f71;
	mov.b32 	%r107, 0;
	bra.uni 	$L__BB3_24;
$L__BB3_19:
	mov.b32 	%r20, %f7;
	shl.b32 	%r58, %r20, 8;
	or.b32  	%r21, %r58, -2147483648;
	mov.b64 	%rd50, 0;
	mov.b32 	%r104, 0;
	mov.u64 	%rd48, __cudart_i2opi_f;
	mov.u64 	%rd49, %rd1;
$L__BB3_20:
	.pragma "nounroll";
	ld.global.nc.u32 	%r59, [%rd48];
	mad.wide.u32 	%rd28, %r59, %r21, %rd50;
	shr.u64 	%rd50, %rd28, 32;
	st.local.u32 	[%rd49], %rd28;
	add.s32 	%r104, %r104, 1;
	add.s64 	%rd49, %rd49, 4;
	add.s64 	%rd48, %rd48, 4;
	setp.ne.s32 	%p13, %r104, 6;
	@%p13 bra 	$L__BB3_20;
	shr.u32 	%r60, %r20, 23;
	st.local.u32 	[%rd1+24], %rd50;
	and.b32  	%r24, %r60, 31;
	and.b32  	%r61, %r60, 224;
	add.s32 	%r62, %r61, -128;
	shr.u32 	%r63, %r62, 5;
	mul.wide.u32 	%rd29, %r63, 4;
	sub.s64 	%rd15, %rd1, %rd29;
	ld.local.u32 	%r105, [%rd15+24];
	ld.local.u32 	%r106, [%rd15+20];
	setp.eq.s32 	%p14, %r24, 0;
	@%p14 bra 	$L__BB3_23;
	shf.l.wrap.b32 	%r105, %r106, %r105, %r24;
	ld.local.u32 	%r64, [%rd15+16];
	shf.l.wrap.b32 	%r106, %r64, %r106, %r24;
$L__BB3_23:
	shr.u32 	%r65, %r105, 30;
	shf.l.wrap.b32 	%r66, %r106, %r105, 2;
	shl.b32 	%r67, %r106, 2;
	shr.u32 	%r68, %r66, 31;
	add.s32 	%r69, %r68, %r65;
	neg.s32 	%r70, %r69;
	setp.lt.s32 	%p15, %r20, 0;
	selp.b32 	%r107, %r70, %r69, %p15;
	xor.b32  	%r71, %r66, %r20;
	shr.s32 	%r72, %r66, 31;
	xor.b32  	%r73, %r72, %r66;
	xor.b32  	%r74, %r72, %r67;
	cvt.u64.u32 	%rd30, %r73;
	shl.b64 	%rd31, %rd30, 32;
	cvt.u64.u32 	%rd32, %r74;
	or.b64  	%rd33, %rd31, %rd32;
	cvt.rn.f64.s64 	%fd1, %rd33;
	mul.f64 	%fd2, %fd1, 0d3BF921FB54442D19;
	cvt.rn.f32.f64 	%f69, %fd2;
	neg.f32 	%f70, %f69;
	setp.lt.s32 	%p16, %r71, 0;
	selp.f32 	%f107, %f70, %f69, %p16;
$L__BB3_24:
	add.s32 	%r76, %r107, 1;
	mul.rn.f32 	%f72, %f107, %f107;
	and.b32  	%r77, %r107, 1;
	setp.eq.b32 	%p17, %r77, 1;
	selp.f32 	%f73, %f107, 0f3F800000, %p17;
	fma.rn.f32 	%f74, %f72, %f73, 0f00000000;
	fma.rn.f32 	%f75, %f72, 0f37CBAC00, 0fBAB607ED;
	selp.f32 	%f76, 0fB94D4153, %f75, %p17;
	selp.f32 	%f77, 0f3C0885E4, 0f3D2AAABB, %p17;
	fma.rn.f32 	%f78, %f76, %f72, %f77;
	selp.f32 	%f79, 0fBE2AAAA8, 0fBEFFFFFF, %p17;
	fma.rn.f32 	%f80, %f78, %f72, %f79;
	fma.rn.f32 	%f81, %f80, %f74, %f73;
	and.b32  	%r78, %r76, 2;
	setp.eq.s32 	%p18, %r78, 0;
	mov.f32 	%f82, 0f00000000;
	sub.f32 	%f83, %f82, %f81;
	selp.f32 	%f108, %f81, %f83, %p18;
$L__BB3_25:
	add.f32 	%f103, %f104, %f108;
	cvta.to.global.u64 	%rd42, %rd18;
	mul.wide.s32 	%rd43, %r1, 4;
	add.s64 	%rd44, %rd42, %rd43;
	st.global.f32 	[%rd44], %f103;
$L__BB3_26:
	ret;

}


// ===== COMPILED SASS (sm_100) =====

	.target	sm_100

	.elftype	@"ET_EXEC"


//--------------------- .note.nv.tkinfo           --------------------------
	.section	.note.nv.tkinfo,"",@"SHT_NOTE"
	.sectionflags	@"SHF_NOTE_NV_TKINFO"
	.tkinfo
        /*0018*/ 	.word	0x00000002
        /*0030*/ 	.string	""
        /*0030*/ 	.string	"ptxas"
        /*0030*/ 	.string	"Cuda compilation tools, release 13.0, V13.0.88"
        /*0030*/ 	.string	"Build cuda_13.0.r13.0/compiler.36424714_0"
        /*0030*/ 	.string	"-arch sm_100 -m 64 "



//--------------------- .note.nv.cuinfo           --------------------------
	.section	.note.nv.cuinfo,"",@"SHT_NOTE"
	.sectionflags	@"SHF_NOTE_NV_CUINFO"
        /*0018*/ 	.short	0x0002
        /*001a*/ 	.short	0x0064
        /*001c*/ 	.short	0x0082
	.zero		2


//--------------------- .nv.info                  --------------------------
	.section	.nv.info,"",@"SHT_CUDA_INFO"
	.align	4


	//----- nvinfo : EIATTR_REGCOUNT
	.align		4
        /*0000*/ 	.byte	0x04, 0x2f
        /*0002*/ 	.short	(.L_2 - .L_1)
	.align		4
.L_1:
        /*0004*/ 	.word	index@(_Z18embeddingLookupGPUPfPiS_iiii)
        /*0008*/ 	.word	0x00000010


	//----- nvinfo : EIATTR_FRAME_SIZE
	.align		4
.L_2:
        /*000c*/ 	.byte	0x04, 0x11
        /*000e*/ 	.short	(.L_4 - .L_3)
	.align		4
.L_3:
        /*0010*/ 	.word	index@(_Z18embeddingLookupGPUPfPiS_iiii)
        /*0014*/ 	.word	0x00000000


	//----- nvinfo : EIATTR_REGCOUNT
	.align		4
.L_4:
        /*0018*/ 	.byte	0x04, 0x2f
        /*001a*/ 	.short	(.L_6 - .L_5)
	.align		4
.L_5:
        /*001c*/ 	.word	index@(_Z21positionalEncodingGPUPfiii)
        /*0020*/ 	.word	0x00000011


	//----- nvinfo : EIATTR_FRAME_SIZE
	.align		4
.L_6:
        /*0024*/ 	.byte	0x04, 0x11
        /*0026*/ 	.short	(.L_8 - .L_7)
	.align		4
.L_7:
        /*0028*/ 	.word	index@($__internal_2_$__cuda_sm3x_div_rn_noftz_f32_slowpath)
        /*002c*/ 	.word	0x00000020


	//----- nvinfo : EIATTR_FRAME_SIZE
	.align		4
.L_8:
        /*0030*/ 	.byte	0x04, 0x11
        /*0032*/ 	.short	(.L_10 - .L_9)
	.align		4
.L_9:
        /*0034*/ 	.word	index@(_Z21positionalEncodingGPUPfiii)
        /*0038*/ 	.word	0x00000020


	//----- nvinfo : EIATTR_REGCOUNT
	.align		4
.L_10:
        /*003c*/ 	.byte	0x04, 0x2f
        /*003e*/ 	.short	(.L_12 - .L_11)
	.align		4
.L_11:
        /*0040*/ 	.word	index@(_Z12layerNormGPUPfS_S_S_iii)
        /*0044*/ 	.word	0x0000001a


	//----- nvinfo : EIATTR_FRAME_SIZE
	.align		4
.L_12:
        /*0048*/ 	.byte	0x04, 0x11
        /*004a*/ 	.short	(.L_14 - .L_13)
	.align		4
.L_13:
        /*004c*/ 	.word	index@($__internal_1_$__cuda_sm3x_div_rn_noftz_f32_slowpath)
        /*0050*/ 	.word	0x00000000


	//----- nvinfo : EIATTR_FRAME_SIZE
	.align		4
.L_14:
        /*0054*/ 	.byte	0x04, 0x11
        /*0056*/ 	.short	(.L_16 - .L_15)
	.align		4
.L_15:
        /*0058*/ 	.word	index@(_Z12layerNormGPUPfS_S_S_iii)
        /*005c*/ 	.word	0x00000000


	//----- nvinfo : EIATTR_REGCOUNT
	.align		4
.L_16:
        /*0060*/ 	.byte	0x04, 0x2f
        /*0062*/ 	.short	(.L_18 - .L_17)
	.align		4
.L_17:
        /*0064*/ 	.word	index@(_Z27fusedEmbeddingPositionalGPUPfPiS_iiii)
        /*0068*/ 	.word	0x00000012


	//----- nvinfo : EIATTR_FRAME_SIZE
	.align		4
.L_18:
        /*006c*/ 	.byte	0x04, 0x11
        /*006e*/ 	.short	(.L_20 - .L_19)
	.align		4
.L_19:
        /*0070*/ 	.word	index@($__internal_0_$__cuda_sm3x_div_rn_noftz_f32_slowpath)
        /*0074*/ 	.word	0x00000020


	//----- nvinfo : EIATTR_FRAME_SIZE
	.align		4
.L_20:
        /*0078*/ 	.byte	0x04, 0x11
        /*007a*/ 	.short	(.L_22 - .L_21)
	.align		4
.L_21:
        /*007c*/ 	.word	index@(_Z27fusedEmbeddingPositionalGPUPfPiS_iiii)
        /*0080*/ 	.word	0x00000020


	//----- nvinfo : EIATTR_MIN_STACK_SIZE
	.align		4
.L_22:
        /*0084*/ 	.byte	0x04, 0x12
        /*0086*/ 	.short	(.L_24 - .L_23)
	.align		4
.L_23:
        /*0088*/ 	.word	index@(_Z27fusedEmbeddingPositionalGPUPfPiS_iiii)
        /*008c*/ 	.word	0x00000020


	//----- nvinfo : EIATTR_MIN_STACK_SIZE
	.align		4
.L_24:
        /*0090*/ 	.byte	0x04, 0x12
        /*0092*/ 	.short	(.L_26 - .L_25)
	.align		4
.L_25:
        /*0094*/ 	.word	index@(_Z12layerNormGPUPfS_S_S_iii)
        /*0098*/ 	.word	0x00000000


	//----- nvinfo : EIATTR_MIN_STACK_SIZE
	.align		4
.L_26:
        /*009c*/ 	.byte	0x04, 0x12
        /*009e*/ 	.short	(.L_28 - .L_27)
	.align		4
.L_27:
        /*00a0*/ 	.word	index@(_Z21positionalEncodingGPUPfiii)
        /*00a4*/ 	.word	0x00000020


	//----- nvinfo : EIATTR_MIN_STACK_SIZE
	.align		4
.L_28:
        /*00a8*/ 	.byte	0x04, 0x12
        /*00aa*/ 	.short	(.L_30 - .L_29)
	.align		4
.L_29:
        /*00ac*/ 	.word	index@(_Z18embeddingLookupGPUPfPiS_iiii)
        /*00b0*/ 	.word	0x00000000
.L_30:


//--------------------- .nv.compat                --------------------------
	.section	.nv.compat,"",@"SHT_CUDA_COMPAT_INFO"
	.align	4
        /*0000*/ 	.byte	0x02, 0x09, 0x00, 0x00, 0x02, 0x02, 0x01, 0x00, 0x02, 0x05, 0x05, 0x00, 0x03, 0x07, 0x01, 0x01
        /*0010*/ 	.byte	0x02, 0x03, 0x00, 0x00, 0x02, 0x06, 0x01, 0x00, 0x04, 0x0b, 0x08, 0x00, 0x01, 0x00, 0x00, 0x00
        /*0020*/ 	.byte	0x00, 0x00, 0x00, 0x00


//--------------------- .nv.info._Z27fusedEmbeddingPositionalGPUPfPiS_iiii --------------------------
	.section	.nv.info._Z27fusedEmbeddingPositionalGPUPfPiS_iiii,"",@"SHT_CUDA_INFO"
	.sectionflags	@""
	.align	4


	//----- nvinfo : EIATTR_CUDA_API_VERSION
	.align		4
        /*0000*/ 	.byte	0x04, 0x37
        /*0002*/ 	.short	(.L_32 - .L_31)
.L_31:
        /*0004*/ 	.word	0x00000082


	//----- nvinfo : EIATTR_KPARAM_INFO
	.align		4
.L_32:
        /*0008*/ 	.byte	0x04, 0x17
        /*000a*/ 	.short	(.L_34 - .L_33)
.L_33:
        /*000c*/ 	.word	0x00000000
        /*0010*/ 	.short	0x0006
        /*0012*/ 	.short	0x0024
        /*0014*/ 	.byte	0x00, 0xf0, 0x11, 0x00


	//----- nvinfo : EIATTR_KPARAM_INFO
	.align		4
.L_34:
        /*0018*/ 	.byte	0x04, 0x17
        /*001a*/ 	.short	(.L_36 - .L_35)
.L_35:
        /*001c*/ 	.word	0x00000000
        /*0020*/ 	.short	0x0005
        /*0022*/ 	.short	0x0020
        /*0024*/ 	.byte	0x00, 0xf0, 0x11, 0x00


	//----- nvinfo : EIATTR_KPARAM_INFO
	.align		4
.L_36:
        /*0028*/ 	.byte	0x04, 0x17
        /*002a*/ 	.short	(.L_38 - .L_37)
.L_37:
        /*002c*/ 	.word	0x00000000
        /*0030*/ 	.short	0x0004
        /*0032*/ 	.short	0x001c
        /*0034*/ 	.byte	0x00, 0xf0, 0x11, 0x00


	//----- nvinfo : EIATTR_KPARAM_INFO
	.align		4
.L_38:
        /*0038*/ 	.byte	0x04, 0x17
        /*003a*/ 	.short	(.L_40 - .L_39)
.L_39:
        /*003c*/ 	.word	0x00000000
        /*0040*/ 	.short	0x0003
        /*0042*/ 	.short	0x0018
        /*0044*/ 	.byte	0x00, 0xf0, 0x11, 0x00


	//----- nvinfo : EIATTR_KPARAM_INFO
	.align		4
.L_40:
        /*0048*/ 	.byte	0x04, 0x17
        /*004a*/ 	.short	(.L_42 - .L_41)
.L_41:
        /*004c*/ 	.word	0x00000000
        /*0050*/ 	.short	0x0002
        /*0052*/ 	.short	0x0010
        /*0054*/ 	.byte	0x00, 0xf5, 0x21, 0x00


	//----- nvinfo : EIATTR_KPARAM_INFO
	.align		4
.L_42:
        /*0058*/ 	.byte	0x04, 0x17
        /*005a*/ 	.short	(.L_44 - .L_43)
.L_43:
        /*005c*/ 	.word	0x00000000
        /*0060*/ 	.short	0x0001
        /*0062*/ 	.short	0x0008
        /*0064*/ 	.byte	0x00, 0xf5, 0x21, 0x00


	//----- nvinfo : EIATTR_KPARAM_INFO
	.align		4
.L_44:
        /*0068*/ 	.byte	0x04, 0x17
        /*006a*/ 	.short	(.L_46 - .L_45)
.L_45:
        /*006c*/ 	.word	0x00000000
        /*0070*/ 	.short	0x0000
        /*0072*/ 	.short	0x0000
        /*0074*/ 	.byte	0x00, 0xf5, 0x21, 0x00


	//----- nvinfo : EIATTR_SPARSE_MMA_MASK
	.align		4
.L_46:
        /*0078*/ 	.byte	0x03, 0x50
        /*007a*/ 	.short	0x0000


	//----- nvinfo : EIATTR_MAXREG_COUNT
	.align		4
        /*007c*/ 	.byte	0x03, 0x1b
        /*007e*/ 	.short	0x00ff


	//----- nvinfo : EIATTR_MERCURY_ISA_VERSION
	.align		4
        /*0080*/ 	.byte	0x03, 0x5f
        /*0082*/ 	.short	0x0101


	//----- nvinfo : EIATTR_VRC_CTA_INIT_COUNT
	.align		4
        /*0084*/ 	.byte	0x02, 0x4a
	.zero		1
	.zero		1


	//----- nvinfo : EIATTR_EXIT_INSTR_OFFSETS
	.align		4
        /*0088*/ 	.byte	0x04, 0x1c
        /*008a*/ 	.short	(.L_48 - .L_47)


	//   ....[0]....
.L_47:
        /*008c*/ 	.word	0x000000b0


	//   ....[1]....
        /*0090*/ 	.word	0x00001500


	//----- nvinfo : EIATTR_CRS_STACK_SIZE
	.align		4
.L_48:
        /*0094*/ 	.byte	0x04, 0x1e
        /*0096*/ 	.short	(.L_50 - .L_49)
.L_49:
        /*0098*/ 	.word	0x00000000


	//----- nvinfo : EIATTR_CBANK_PARAM_SIZE
	.align		4
.L_50:
        /*009c*/ 	.byte	0x03, 0x19
        /*009e*/ 	.short	0x0028


	//----- nvinfo : EIATTR_PARAM_CBANK
	.align		4
        /*00a0*/ 	.byte	0x04, 0x0a
        /*00a2*/ 	.short	(.L_52 - .L_51)
	.align		4
.L_51:
        /*00a4*/ 	.word	index@(.nv.constant0._Z27fusedEmbeddingPositionalGPUPfPiS_iiii)
        /*00a8*/ 	.short	0x0380
        /*00aa*/ 	.short	0x0028


	//----- nvinfo : EIATTR_SW_WAR
	.align		4
.L_52:
        /*00ac*/ 	.byte	0x04, 0x36
        /*00ae*/ 	.short	(.L_54 - .L_53)
.L_53:
        /*00b0*/ 	.word	0x00000008
.L_54:


//--------------------- .nv.info._Z12layerNormGPUPfS_S_S_iii --------------------------
	.section	.nv.info._Z12layerNormGPUPfS_S_S_iii,"",@"SHT_CUDA_INFO"
	.sectionflags	@""
	.align	4


	//----- nvinfo : EIATTR_CUDA_API_VERSION
	.align		4
        /*0000*/ 	.byte	0x04, 0x37
        /*0002*/ 	.short	(.L_56 - .L_55)
.L_55:
        /*0004*/ 	.word	0x00000082


	//----- nvinfo : EIATTR_KPARAM_INFO
	.align		4
.L_56:
        /*0008*/ 	.byte	0x04, 0x17
        /*000a*/ 	.short	(.L_58 - .L_57)
.L_57:
        /*000c*/ 	.word	0x00000000
        /*0010*/ 	.short	0x0006
        /*0012*/ 	.short	0x0028
        /*0014*/ 	.byte	0x00, 0xf0, 0x11, 0x00


	//----- nvinfo : EIATTR_KPARAM_INFO
	.align		4
.L_58:
        /*0018*/ 	.byte	0x04, 0x17
        /*001a*/ 	.short	(.L_60 - .L_59)
.L_59:
        /*001c*/ 	.word	0x00000000
        /*0020*/ 	.short	0x0005
        /*0022*/ 	.short	0x0024
        /*0024*/ 	.byte	0x00, 0xf0, 0x11, 0x00


	//----- nvinfo : EIATTR_KPARAM_INFO
	.align		4
.L_60:
        /*0028*/ 	.byte	0x04, 0x17
        /*002a*/ 	.short	(.L_62 - .L_61)
.L_61:
        /*002c*/ 	.word	0x00000000
        /*0030*/ 	.short	0x0004
        /*0032*/ 	.short	0x0020
        /*0034*/ 	.byte	0x00, 0xf0, 0x11, 0x00


	//----- nvinfo : EIATTR_KPARAM_INFO
	.align		4
.L_62:
        /*0038*/ 	.byte	0x04, 0x17
        /*003a*/ 	.short	(.L_64 - .L_63)
.L_63:
        /*003c*/ 	.word	0x00000000
        /*0040*/ 	.short	0x0003
        /*0042*/ 	.short	0x0018
        /*0044*/ 	.byte	0x00, 0xf5, 0x21, 0x00


	//----- nvinfo : EIATTR_KPARAM_INFO
	.align		4
.L_64:
        /*0048*/ 	.byte	0x04, 0x17
        /*004a*/ 	.short	(.L_66 - .L_65)
.L_65:
        /*004c*/ 	.word	0x00000000
        /*0050*/ 	.short	0x0002
        /*0052*/ 	.short	0x0010
        /*0054*/ 	.byte	0x00, 0xf5, 0x21, 0x00


	//----- nvinfo : EIATTR_KPARAM_INFO
	.align		4
.L_66:
        /*0058*/ 	.byte	0x04, 0x17
        /*005a*/ 	.short	(.L_68 - .L_67)
.L_67:
        /*005c*/ 	.word	0x00000000
        /*0060*/ 	.short	0x0001
        /*0062*/ 	.short	0x0008
        /*0064*/ 	.byte	0x00, 0xf5, 0x21, 0x00


	//----- nvinfo : EIATTR_KPARAM_INFO
	.align		4
.L_68:
        /*0068*/ 	.byte	0x04, 0x17
        /*006a*/ 	.short	(.L_70 - .L_69)
.L_69:
        /*006c*/ 	.word	0x00000000
        /*0070*/ 	.short	0x0000
        /*0072*/ 	.short	0x0000
        /*0074*/ 	.byte	0x00, 0xf5, 0x21, 0x00


	//----- nvinfo : EIATTR_SPARSE_MMA_MASK
	.align		4
.L_70:
        /*0078*/ 	.byte	0x03, 0x50
        /*007a*/ 	.short	0x0000


	//----- nvinfo : EIATTR_MAXREG_COUNT
	.align		4
        /*007c*/ 	.byte	0x03, 0x1b
        /*007e*/ 	.short	0x00ff


	//----- nvinfo : EIATTR_NUM_BARRIERS
	.align		4
        /*0080*/ 	.byte	0x02, 0x4c
        /*0082*/ 	.byte	0x01
	.zero		1


	//----- nvinfo : EIATTR_MERCURY_ISA_VERSION
	.align		4
        /*0084*/ 	.byte	0x03, 0x5f
        /*0086*/ 	.short	0x0101


	//----- nvinfo : EIATTR_VRC_CTA_INIT_COUNT
	.align		4
        /*0088*/ 	.byte	0x02, 0x4a
	.zero		1
	.zero		1


	//----- nvinfo : EIATTR_EXIT_INSTR_OFFSETS
	.align		4
        /*008c*/ 	.byte	0x04, 0x1c
        /*008e*/ 	.short	(.L_72 - .L_71)


	//   ....[0]....
.L_71:
        /*0090*/ 	.word	0x00000170


	//   ....[1]....
        /*0094*/ 	.word	0x00000880


	//   ....[2]....
        /*0098*/ 	.word	0x00000a10


	//----- nvinfo : EIATTR_CRS_STACK_SIZE
	.align		4
.L_72:
        /*009c*/ 	.byte	0x04, 0x1e
        /*009e*/ 	.short	(.L_74 - .L_73)
.L_73:
        /*00a0*/ 	.word	0x00000000


	//----- nvinfo : EIATTR_CBANK_PARAM_SIZE
	.align		4
.L_74:
        /*00a4*/ 	.byte	0x03, 0x19
        /*00a6*/ 	.short	0x002c


	//----- nvinfo : EIATTR_PARAM_CBANK
	.align		4
        /*00a8*/ 	.byte	0x04, 0x0a
        /*00aa*/ 	.short	(.L_76 - .L_75)
	.align		4
.L_75:
        /*00ac*/ 	.word	index@(.nv.constant0._Z12layerNormGPUPfS_S_S_iii)
        /*00b0*/ 	.short	0x0380
        /*00b2*/ 	.short	0x002c


	//----- nvinfo : EIATTR_SW_WAR
	.align		4
.L_76:
        /*00b4*/ 	.byte	0x04, 0x36
        /*00b6*/ 	.short	(.L_78 - .L_77)
.L_77:
        /*00b8*/ 	.word	0x00000008
.L_78:


//--------------------- .nv.info._Z21positionalEncodingGPUPfiii --------------------------
	.section	.nv.info._Z21positionalEncodingGPUPfiii,"",@"SHT_CUDA_INFO"
	.sectionflags	@""
	.align	4


	//----- nvinfo : EIATTR_CUDA_API_VERSION
	.align		4
        /*0000*/ 	.byte	0x04, 0x37
        /*0002*/ 	.short	(.L_80 - .L_79)
.L_79:
        /*0004*/ 	.word	0x00000082


	//----- nvinfo : EIATTR_KPARAM_INFO
	.align		4
.L_80:
        /*0008*/ 	.byte	0x04, 0x17
        /*000a*/ 	.short	(.L_82 - .L_81)
.L_81:
        /*000c*/ 	.word	0x00000000
        /*0010*/ 	.short	0x0003
        /*0012*/ 	.short	0x0010
        /*0014*/ 	.byte	0x00, 0xf0, 0x11, 0x00


	//----- nvinfo : EIATTR_KPARAM_INFO
	.align		4
.L_82:
        /*0018*/ 	.byte	0x04, 0x17
        /*001a*/ 	.short	(.L_84 - .L_83)
.L_83:
        /*001c*/ 	.word	0x00000000
        /*0020*/ 	.short	0x0002
        /*0022*/ 	.short	0x000c
        /*0024*/ 	.byte	0x00, 0xf0, 0x11, 0x00


	//----- nvinfo : EIATTR_KPARAM_INFO
	.align		4
.L_84:
        /*0028*/ 	.byte	0x04, 0x17
        /*002a*/ 	.short	(.L_86 - .L_85)
.L_85:
        /*002c*/ 	.word	0x00000000
        /*0030*/ 	.short	0x0001
        /*0032*/ 	.short	0x0008
        /*0034*/ 	.byte	0x00, 0xf0, 0x11, 0x00


	//----- nvinfo : EIATTR_KPARAM_INFO
	.align		4
.L_86:
        /*0038*/ 	.byte	0x04, 0x17
        /*003a*/ 	.short	(.L_88 - .L_87)
.L_87:
        /*003c*/ 	.word	0x00000000
        /*0040*/ 	.short	0x0000
        /*0042*/ 	.short	0x0000
        /*0044*/ 	.byte	0x00, 0xf5, 0x21, 0x00


	//----- nvinfo : EIATTR_SPARSE_MMA_MASK
	.align		4
.L_88:
        /*0048*/ 	.byte	0x03, 0x50
        /*004a*/ 	.short	0x0000


	//----- nvinfo : EIATTR_MAXREG_COUNT
	.align		4
        /*004c*/ 	.byte	0x03, 0x1b
        /*004e*/ 	.short	0x00ff


	//----- nvinfo : EIATTR_MERCURY_ISA_VERSION
	.align		4
        /*0050*/ 	.byte	0x03, 0x5f
        /*0052*/ 	.short	0x0101


	//----- nvinfo : EIATTR_VRC_CTA_INIT_COUNT
	.align		4
        /*0054*/ 	.byte	0x02, 0x4a
	.zero		1
	.zero		1


	//----- nvinfo : EIATTR_EXIT_INSTR_OFFSETS
	.align		4
        /*0058*/ 	.byte	0x04, 0x1c
        /*005a*/ 	.short	(.L_90 - .L_89)


	//   ....[0]....
.L_89:
        /*005c*/ 	.word	0x000000b0


	//   ....[1]....
        /*0060*/ 	.word	0x00000e80


	//   ....[2]....
        /*0064*/ 	.word	0x00001410


	//----- nvinfo : EIATTR_CRS_STACK_SIZE
	.align		4
.L_90:
        /*0068*/ 	.byte	0x04, 0x1e
        /*006a*/ 	.short	(.L_92 - .L_91)
.L_91:
        /*006c*/ 	.word	0x00000000


	//----- nvinfo : EIATTR_CBANK_PARAM_SIZE
	.align		4
.L_92:
        /*0070*/ 	.byte	0x03, 0x19
        /*0072*/ 	.short	0x0014


	//----- nvinfo : EIATTR_PARAM_CBANK
	.align		4
        /*0074*/ 	.byte	0x04, 0x0a
        /*0076*/ 	.short	(.L_94 - .L_93)
	.align		4
.L_93:
        /*0078*/ 	.word	index@(.nv.constant0._Z21positionalEncodingGPUPfiii)
        /*007c*/ 	.short	0x0380
        /*007e*/ 	.short	0x0014


	//----- nvinfo : EIATTR_SW_WAR
	.align		4
.L_94:
        /*0080*/ 	.byte	0x04, 0x36
        /*0082*/ 	.short	(.L_96 - .L_95)
.L_95:
        /*0084*/ 	.word	0x00000008
.L_96:


//--------------------- .nv.info._Z18embeddingLookupGPUPfPiS_iiii --------------------------
	.section	.nv.info._Z18embeddingLookupGPUPfPiS_iiii,"",@"SHT_CUDA_INFO"
	.sectionflags	@""
	.align	4


	//----- nvinfo : EIATTR_CUDA_API_VERSION
	.align		4
        /*0000*/ 	.byte	0x04, 0x37
        /*0002*/ 	.short	(.L_98 - .L_97)
.L_97:
        /*0004*/ 	.word	0x00000082


	//----- nvinfo : EIATTR_KPARAM_INFO
	.align		4
.L_98:
        /*0008*/ 	.byte	0x04, 0x17
        /*000a*/ 	.short	(.L_100 - .L_99)
.L_99:
        /*000c*/ 	.word	0x00000000
        /*0010*/ 	.short	0x0006
        /*0012*/ 	.short	0x0024
        /*0014*/ 	.byte	0x00, 0xf0, 0x11, 0x00


	//----- nvinfo : EIATTR_KPARAM_INFO
	.align		4
.L_100:
        /*0018*/ 	.byte	0x04, 0x17
        /*001a*/ 	.short	(.L_102 - .L_101)
.L_101:
        /*001c*/ 	.word	0x00000000
        /*0020*/ 	.short	0x0005
        /*0022*/ 	.short	0x0020
        /*0024*/ 	.byte	0x00, 0xf0, 0x11, 0x00


	//----- nvinfo : EIATTR_KPARAM_INFO
	.align		4
.L_102:
        /*0028*/ 	.byte	0x04, 0x17
        /*002a*/ 	.short	(.L_104 - .L_103)
.L_103:
        /*002c*/ 	.word	0x00000000
        /*0030*/ 	.short	0x0004
        /*0032*/ 	.short	0x001c
        /*0034*/ 	.byte	0x00, 0xf0, 0x11, 0x00


	//----- nvinfo : EIATTR_KPARAM_INFO
	.align		4
.L_104:
        /*0038*/ 	.byte	0x04, 0x17
        /*003a*/ 	.short	(.L_106 - .L_105)
.L_105:
        /*003c*/ 	.word	0x00000000
        /*0040*/ 	.short	0x0003
        /*0042*/ 	.short	0x0018
        /*0044*/ 	.byte	0x00, 0xf0, 0x11, 0x00


	//----- nvinfo : EIATTR_KPARAM_INFO
	.align		4
.L_106:
        /*0048*/ 	.byte	0x04, 0x17
        /*004a*/ 	.short	(.L_108 - .L_107)
.L_107:
        /*004c*/ 	.word	0x00000000
        /*0050*/ 	.short	0x0002
        /*0052*/ 	.short	0x0010
        /*0054*/ 	.byte	0x00, 0xf5, 0x21, 0x00


	//----- nvinfo : EIATTR_KPARAM_INFO
	.align		4
.L_108:
        /*0058*/ 	.byte	0x04, 0x17
        /*005a*/ 	.short	(.L_110 - .L_109)
.L_109:
        /*005c*/ 	.word	0x00000000
        /*0060*/ 	.short	0x0001
        /*0062*/ 	.short	0x0008
        /*0064*/ 	.byte	0x00, 0xf5, 0x21, 0x00


	//----- nvinfo : EIATTR_KPARAM_INFO
	.align		4
.L_110:
        /*0068*/ 	.byte	0x04, 0x17
        /*006a*/ 	.short	(.L_112 - .L_111)
.L_111:
        /*006c*/ 	.word	0x00000000
        /*0070*/ 	.short	0x0000
        /*0072*/ 	.short	0x0000
        /*0074*/ 	.byte	0x00, 0xf5, 0x21, 0x00


	//----- nvinfo : EIATTR_SPARSE_MMA_MASK
	.align		4
.L_112:
        /*0078*/ 	.byte	0x03, 0x50
        /*007a*/ 	.short	0x0000


	//----- nvinfo : EIATTR_MAXREG_COUNT
	.align		4
        /*007c*/ 	.byte	0x03, 0x1b
        /*007e*/ 	.short	0x00ff


	//----- nvinfo : EIATTR_MERCURY_ISA_VERSION
	.align		4
        /*0080*/ 	.byte	0x03, 0x5f
        /*0082*/ 	.short	0x0101


	//----- nvinfo : EIATTR_VRC_CTA_INIT_COUNT
	.align		4
        /*0084*/ 	.byte	0x02, 0x4a
	.zero		1
	.zero		1


	//----- nvinfo : EIATTR_EXIT_INSTR_OFFSETS
	.align		4
        /*0088*/ 	.byte	0x04, 0x1c
        /*008a*/ 	.short	(.L_114 - .L_113)


	//   ....[0]....
.L_113:
        /*008c*/ 	.word	0x000000a0


	//   ....[1]....
        /*0090*/ 	.word	0x000005a0


	//   ....[2]....
        /*0094*/ 	.word	0x000005e0


	//----- nvinfo : EIATTR_CRS_STACK_SIZE
	.align		4
.L_114:
        /*0098*/ 	.byte	0x04, 0x1e
        /*009a*/ 	.short	(.L_116 - .L_115)
.L_115:
        /*009c*/ 	.word	0x00000000


	//----- nvinfo : EIATTR_CBANK_PARAM_SIZE
	.align		4
.L_116:
        /*00a0*/ 	.byte	0x03, 0x19
        /*00a2*/ 	.short	0x0028


	//----- nvinfo : EIATTR_PARAM_CBANK
	.align		4
        /*00a4*/ 	.byte	0x04, 0x0a
        /*00a6*/ 	.short	(.L_118 - .L_117)
	.align		4
.L_117:
        /*00a8*/ 	.word	index@(.nv.constant0._Z18embeddingLookupGPUPfPiS_iiii)
        /*00ac*/ 	.short	0x0380
        /*00ae*/ 	.short	0x0028


	//----- nvinfo : EIATTR_SW_WAR
	.align		4
.L_118:
        /*00b0*/ 	.byte	0x04, 0x36
        /*00b2*/ 	.short	(.L_120 - .L_119)
.L_119:
        /*00b4*/ 	.word	0x00000008
.L_120:


//--------------------- .nv.callgraph             --------------------------
	.section	.nv.callgraph,"",@"SHT_CUDA_CALLGRAPH"
	.align	4
	.sectionentsize	8
	.align		4
        /*0000*/ 	.word	0x00000000
	.align		4
        /*0004*/ 	.word	0xffffffff
	.align		4
        /*0008*/ 	.word	0x00000000
	.align		4
        /*000c*/ 	.word	0xfffffffe
	.align		4
        /*0010*/ 	.word	0x00000000
	.align		4
        /*0014*/ 	.word	0xfffffffd
	.align		4
        /*0018*/ 	.word	0x00000000
	.align		4
        /*001c*/ 	.word	0xfffffffc


//--------------------- .nv.constant4             --------------------------
	.section	.nv.constant4,"a",@progbits
	.align	8
	.align		8
.nv.constant4:
        /*0000*/ 	.dword	__cudart_i2opi_f


//--------------------- .text._Z27fusedEmbeddingPositionalGPUPfPiS_iiii --------------------------
	.section	.text._Z27fusedEmbeddingPositionalGPUPfPiS_iiii,"ax",@progbits
	.align	128
        .global         _Z27fusedEmbeddingPositionalGPUPfPiS_iiii
        .type           _Z27fusedEmbeddingPositionalGPUPfPiS_iiii,@function
        .size           _Z27fusedEmbeddingPositionalGPUPfPiS_iiii,(.L_x_76 - _Z27fusedEmbeddingPositionalGPUPfPiS_iiii)
        .other          _Z27fusedEmbeddingPositionalGPUPfPiS_iiii,@"STO_CUDA_ENTRY STV_DEFAULT"
_Z27fusedEmbeddingPositionalGPUPfPiS_iiii:
.text._Z27fusedEmbeddingPositionalGPUPfPiS_iiii:
[----:B------:R-:W0:Y:S01]  /*0000*/  LDC R1, c[0x0][0x37c] ;  /* 0x0000df00ff017b82 */ /* 0x000e220000000800 */
[----:B------:R-:W1:Y:S07]  /*0010*/  S2R R2, SR_TID.X ;  /* 0x0000000000027919 */ /* 0x000e6e0000002100 */
[----:B------:R-:W1:Y:S01]  /*0020*/  S2UR UR6, SR_CTAID.X ;  /* 0x00000000000679c3 */ /* 0x000e620000002500 */
[----:B------:R-:W2:Y:S01]  /*0030*/  LDCU.64 UR4, c[0x0][0x398] ;  /* 0x00007300ff0477ac */ /* 0x000ea20008000a00 */
[----:B0-----:R-:W-:-:S06]  /*0040*/  VIADD R1, R1, 0xffffffe0 ;  /* 0xffffffe001017836 */ /* 0x001fcc0000000000 */
[----:B------:R-:W1:Y:S08]  /*0050*/  LDC R7, c[0x0][0x360] ;  /* 0x0000d800ff077b82 */ /* 0x000e700000000800 */
[----:B------:R-:W0:Y:S01]  /*0060*/  LDC R0, c[0x0][0x3a0] ;  /* 0x0000e800ff007b82 */ /* 0x000e220000000800 */
[----:B--2---:R-:W-:Y:S01]  /*0070*/  UIMAD UR4, UR5, UR4, URZ ;  /* 0x00000004050472a4 */ /* 0x004fe2000f8e02ff */
[----:B-1----:R-:W-:-:S05]  /*0080*/  IMAD R7, R7, UR6, R2 ;  /* 0x0000000607077c24 */ /* 0x002fca000f8e0202 */
[----:B0-----:R-:W-:-:S05]  /*0090*/  IMAD R2, R0, UR4, RZ ;  /* 0x0000000400027c24 */ /* 0x001fca000f8e02ff */
[----:B------:R-:W-:-:S13]  /*00a0*/  ISETP.GE.AND P0, PT, R7, R2, PT ;  /* 0x000000020700720c */ /* 0x000fda0003f06270 */
[----:B------:R-:W-:Y:S05]  /*00b0*/  @P0 EXIT ;  /* 0x000000000000094d */ /* 0x000fea0003800000 */
[----:B------:R-:W-:Y:S01]  /*00c0*/  IMAD R4, R0, UR5, RZ ;  /* 0x0000000500047c24 */ /* 0x000fe2000f8e02ff */
[----:B------:R-:W-:Y:S01]  /*00d0*/  IABS R8, R7 ;  /* 0x0000000700087213 */ /* 0x000fe20000000000 */
[----:B------:R-:W0:Y:S03]  /*00e0*/  LDCU.64 UR6, c[0x0][0x358] ;  /* 0x00006b00ff0677ac */ /* 0x000e260008000a00 */
[-C--:B------:R-:W-:Y:S01]  /*00f0*/  IABS R10, R4.reuse ;  /* 0x00000004000a7213 */ /* 0x080fe20000000000 */
[----:B------:R-:W1:Y:S01]  /*0100*/  LDCU UR4, c[0x0][0x3a4] ;  /* 0x00007480ff0477ac */ /* 0x000e620008000800 */
[----:B------:R-:W-:Y:S02]  /*0110*/  IABS R11, R4 ;  /* 0x00000004000b7213 */ /* 0x000fe40000000000 */
[----:B------:R-:W2:Y:S08]  /*0120*/  I2F.RP R5, R10 ;  /* 0x0000000a00057306 */ /* 0x000eb00000209400 */
[----:B--2---:R-:W2:Y:S02]  /*0130*/  MUFU.RCP R5, R5 ;  /* 0x0000000500057308 */ /* 0x004ea40000001000 */
[----:B--2---:R-:W-:Y:S01]  /*0140*/  VIADD R2, R5, 0xffffffe ;  /* 0x0ffffffe05027836 */ /* 0x004fe20000000000 */
[----:B------:R-:W-:-:S05]  /*0150*/  IADD3 R5, PT, PT, RZ, -R11, RZ ;  /* 0x8000000bff057210 */ /* 0x000fca0007ffe0ff */
[----:B------:R2:W3:Y:S02]  /*0160*/  F2I.FTZ.U32.TRUNC.NTZ R3, R2 ;  /* 0x0000000200037305 */ /* 0x0004e4000021f000 */
[----:B--2---:R-:W-:Y:S02]  /*0170*/  IMAD.MOV.U32 R2, RZ, RZ, RZ ;  /* 0x000000ffff027224 */ /* 0x004fe400078e00ff */
[----:B---3--:R-:W-:-:S04]  /*0180*/  IMAD.MOV R9, RZ, RZ, -R3 ;  /* 0x000000ffff097224 */ /* 0x008fc800078e0a03 */
[----:B------:R-:W-:-:S04]  /*0190*/  IMAD R9, R9, R10, RZ ;  /* 0x0000000a09097224 */ /* 0x000fc800078e02ff */
[----:B------:R-:W-:Y:S01]  /*01a0*/  IMAD.HI.U32 R6, R3, R9, R2 ;  /* 0x0000000903067227 */ /* 0x000fe200078e0002 */
[----:B------:R-:W-:-:S03]  /*01b0*/  IABS R2, R0 ;  /* 0x0000000000027213 */ /* 0x000fc60000000000 */
[----:B------:R-:W-:Y:S02]  /*01c0*/  IMAD.MOV.U32 R3, RZ, RZ, R8 ;  /* 0x000000ffff037224 */ /* 0x000fe400078e0008 */
[----:B------:R-:W2:Y:S02]  /*01d0*/  I2F.RP R8, R2 ;  /* 0x0000000200087306 */ /* 0x000ea40000209400 */
[----:B------:R-:W-:-:S04]  /*01e0*/  IMAD.HI.U32 R6, R6, R3, RZ ;  /* 0x0000000306067227 */ /* 0x000fc800078e00ff */
[----:B------:R-:W-:-:S05]  /*01f0*/  IMAD R5, R6, R5, R3 ;  /* 0x0000000506057224 */ /* 0x000fca00078e0203 */
[----:B------:R-:W-:Y:S01]  /*0200*/  ISETP.GT.U32.AND P1, PT, R10, R5, PT ;  /* 0x000000050a00720c */ /* 0x000fe20003f24070 */
[----:B--2---:R-:W2:-:S12]  /*0210*/  MUFU.RCP R8, R8 ;  /* 0x0000000800087308 */ /* 0x004e980000001000 */
[----:B------:R-:W-:Y:S02]  /*0220*/  @!P1 IMAD.IADD R5, R5, 0x1, -R10 ;  /* 0x0000000105059824 */ /* 0x000fe400078e0a0a */
[----:B------:R-:W-:Y:S01]  /*0230*/  @!P1 VIADD R6, R6, 0x1 ;  /* 0x0000000106069836 */ /* 0x000fe20000000000 */
[----:B------:R-:W-:Y:S02]  /*0240*/  ISETP.NE.AND P1, PT, R4, RZ, PT ;  /* 0x000000ff0400720c */ /* 0x000fe40003f25270 */
[----:B------:R-:W-:Y:S02]  /*0250*/  ISETP.GE.U32.AND P0, PT, R5, R10, PT ;  /* 0x0000000a0500720c */ /* 0x000fe40003f06070 */
[----:B------:R-:W-:-:S04]  /*0260*/  LOP3.LUT R5, R7, R4, RZ, 0x3c, !PT ;  /* 0x0000000407057212 */ /* 0x000fc800078e3cff */
[----:B------:R-:W-:Y:S01]  /*0270*/  ISETP.GE.AND P2, PT, R5, RZ, PT ;  /* 0x000000ff0500720c */ /* 0x000fe20003f46270 */
[----:B--2---:R-:W-:-:S06]  /*0280*/  VIADD R5, R8, 0xffffffe ;  /* 0x0ffffffe08057836 */ /* 0x004fcc0000000000 */
[----:B------:R-:W-:Y:S01]  /*0290*/  @P0 VIADD R6, R6, 0x1 ;  /* 0x0000000106060836 */ /* 0x000fe20000000000 */
[----:B------:R-:W2:Y:S03]  /*02a0*/  F2I.FTZ.U32.TRUNC.NTZ R5, R5 ;  /* 0x0000000500057305 */ /* 0x000ea6000021f000 */
[----:B------:R-:W-:-:S05]  /*02b0*/  IMAD.MOV.U32 R13, RZ, RZ, R6 ;  /* 0x000000ffff0d7224 */ /* 0x000fca00078e0006 */
[----:B------:R-:W-:Y:S02]  /*02c0*/  @!P2 IADD3 R13, PT, PT, -R13, RZ, RZ ;  /* 0x000000ff0d0da210 */ /* 0x000fe40007ffe1ff */
[----:B------:R-:W-:-:S05]  /*02d0*/  @!P1 LOP3.LUT R13, RZ, R4, RZ, 0x33, !PT ;  /* 0x00000004ff0d9212 */ /* 0x000fca00078e33ff */
[----:B------:R-:W-:Y:S02]  /*02e0*/  IMAD.MOV R9, RZ, RZ, -R13 ;  /* 0x000000ffff097224 */ /* 0x000fe400078e0a0d */
[----:B--2---:R-:W-:Y:S02]  /*02f0*/  IMAD.MOV R11, RZ, RZ, -R5 ;  /* 0x000000ffff0b7224 */ /* 0x004fe400078e0a05 */
[----:B------:R-:W-:Y:S02]  /*0300*/  IMAD R9, R4, R9, R7 ;  /* 0x0000000904097224 */ /* 0x000fe400078e0207 */
[----:B------:R-:W-:Y:S02]  /*0310*/  IMAD R11, R11, R2, RZ ;  /* 0x000000020b0b7224 */ /* 0x000fe400078e02ff */
[----:B------:R-:W-:Y:S01]  /*0320*/  IMAD.MOV.U32 R4, RZ, RZ, RZ ;  /* 0x000000ffff047224 */ /* 0x000fe200078e00ff */
[----:B------:R-:W-:Y:S02]  /*0330*/  IABS R8, R9 ;  /* 0x0000000900087213 */ /* 0x000fe40000000000 */
[----:B------:R-:W-:Y:S01]  /*0340*/  LOP3.LUT R9, R9, R0, RZ, 0x3c, !PT ;  /* 0x0000000009097212 */ /* 0x000fe200078e3cff */
[----:B------:R-:W-:-:S03]  /*0350*/  IMAD.HI.U32 R6, R5, R11, R4 ;  /* 0x0000000b05067227 */ /* 0x000fc600078e0004 */
[----:B------:R-:W-:Y:S01]  /*0360*/  ISETP.GE.AND P2, PT, R9, RZ, PT ;  /* 0x000000ff0900720c */ /* 0x000fe20003f46270 */
[----:B------:R-:W-:-:S04]  /*0370*/  IMAD.MOV.U32 R5, RZ, RZ, R8 ;  /* 0x000000ffff057224 */ /* 0x000fc800078e0008 */
[----:B------:R-:W-:-:S04]  /*0380*/  IMAD.HI.U32 R4, R6, R5, RZ ;  /* 0x0000000506047227 */ /* 0x000fc800078e00ff */
[----:B------:R-:W-:-:S04]  /*0390*/  IMAD.MOV R8, RZ, RZ, -R4 ;  /* 0x000000ffff087224 */ /* 0x000fc800078e0a04 */
[C---:B------:R-:W-:Y:S02]  /*03a0*/  IMAD R5, R2.reuse, R8, R5 ;  /* 0x0000000802057224 */ /* 0x040fe400078e0205 */
[----:B------:R-:W2:Y:S03]  /*03b0*/  LDC.64 R8, c[0x0][0x388] ;  /* 0x0000e200ff087b82 */ /* 0x000ea60000000a00 */
[----:B------:R-:W-:-:S13]  /*03c0*/  ISETP.GT.U32.AND P1, PT, R2, R5, PT ;  /* 0x000000050200720c */ /* 0x000fda0003f24070 */
[-C--:B------:R-:W-:Y:S01]  /*03d0*/  @!P1 IADD3 R5, PT, PT, R5, -R2.reuse, RZ ;  /* 0x8000000205059210 */ /* 0x080fe20007ffe0ff */
[----:B------:R-:W-:Y:S01]  /*03e0*/  @!P1 VIADD R4, R4, 0x1 ;  /* 0x0000000104049836 */ /* 0x000fe20000000000 */
[----:B------:R-:W-:Y:S02]  /*03f0*/  ISETP.NE.AND P1, PT, R0, RZ, PT ;  /* 0x000000ff0000720c */ /* 0x000fe40003f25270 */
[----:B------:R-:W-:Y:S02]  /*0400*/  ISETP.GE.U32.AND P0, PT, R5, R2, PT ;  /* 0x000000020500720c */ /* 0x000fe40003f06070 */
[----:B------:R-:W-:-:S11]  /*0410*/  LOP3.LUT R5, RZ, R0, RZ, 0x33, !PT ;  /* 0x00000000ff057212 */ /* 0x000fd600078e33ff */
[----:B------:R-:W-:-:S04]  /*0420*/  @P0 VIADD R4, R4, 0x1 ;  /* 0x0000000104040836 */ /* 0x000fc80000000000 */
[----:B------:R-:W-:-:S05]  /*0430*/  @!P2 IMAD.MOV R4, RZ, RZ, -R4 ;  /* 0x000000ffff04a224 */ /* 0x000fca00078e0a04 */
[----:B------:R-:W-:-:S05]  /*0440*/  SEL R4, R5, R4, !P1 ;  /* 0x0000000405047207 */ /* 0x000fca0004800000 */
[----:B------:R-:W-:-:S04]  /*0450*/  IMAD R11, R13, UR5, R4 ;  /* 0x000000050d0b7c24 */ /* 0x000fc8000f8e0204 */
[----:B--2---:R-:W-:-:S06]  /*0460*/  IMAD.WIDE R8, R11, 0x4, R8 ;  /* 0x000000040b087825 */ /* 0x004fcc00078e0208 */
[----:B0-----:R0:W1:Y:S01]  /*0470*/  LDG.E R8, desc[UR6][R8.64] ;  /* 0x0000000608087981 */ /* 0x001062000c1e1900 */
[----:B------:R-:W-:Y:S01]  /*0480*/  IMAD.HI.U32 R6, R6, R3, RZ ;  /* 0x0000000306067227 */ /* 0x000fe200078e00ff */
[----:B------:R-:W-:-:S03]  /*0490*/  ISETP.GE.AND P3, PT, R7, RZ, PT ;  /* 0x000000ff0700720c */ /* 0x000fc60003f66270 */
[----:B------:R-:W-:-:S04]  /*04a0*/  IMAD.MOV R6, RZ, RZ, -R6 ;  /* 0x000000ffff067224 */ /* 0x000fc800078e0a06 */
[----:B------:R-:W-:-:S05]  /*04b0*/  IMAD R3, R2, R6, R3 ;  /* 0x0000000602037224 */ /* 0x000fca00078e0203 */
[----:B------:R-:W-:-:S13]  /*04c0*/  ISETP.GT.U32.AND P2, PT, R2, R3, PT ;  /* 0x000000030200720c */ /* 0x000fda0003f44070 */
[----:B------:R-:W-:-:S05]  /*04d0*/  @!P2 IMAD.IADD R3, R3, 0x1, -R2 ;  /* 0x000000010303a824 */ /* 0x000fca00078e0a02 */
[----:B------:R-:W-:-:S13]  /*04e0*/  ISETP.GT.U32.AND P2, PT, R2, R3, PT ;  /* 0x000000030200720c */ /* 0x000fda0003f44070 */
[----:B------:R-:W-:-:S05]  /*04f0*/  @!P2 IADD3 R3, PT, PT, R3, -R2, RZ ;  /* 0x800000020303a210 */ /* 0x000fca0007ffe0ff */
[----:B------:R-:W-:-:S05]  /*0500*/  @!P3 IMAD.MOV R3, RZ, RZ, -R3 ;  /* 0x000000ffff03b224 */ /* 0x000fca00078e0a03 */
[----:B0-----:R-:W-:Y:S01]  /*0510*/  SEL R9, R5, R3, !P1 ;  /* 0x0000000305097207 */ /* 0x001fe20004800000 */
[----:B------:R-:W-:Y:S01]  /*0520*/  IMAD.MOV.U32 R5, RZ, RZ, RZ ;  /* 0x000000ffff057224 */ /* 0x000fe200078e00ff */
[----:B------:R-:W-:Y:S01]  /*0530*/  BSSY.RECONVERGENT B0, `(.L_x_0) ;  /* 0x0000017000007945 */ /* 0x000fe20003800200 */
[----:B-1----:R-:W-:-:S04]  /*0540*/  ISETP.GE.AND P0, PT, R8, UR4, PT ;  /* 0x0000000408007c0c */ /* 0x002fc8000bf06270 */
[----:B------:R-:W-:-:S13]  /*0550*/  ISETP.LT.OR P0, PT, R8, RZ, P0 ;  /* 0x000000ff0800720c */ /* 0x000fda0000701670 */
[----:B------:R-:W0:Y:S01]  /*0560*/  @!P0 LDC.64 R10, c[0x0][0x380] ;  /* 0x0000e000ff0a8b82 */ /* 0x000e220000000a00 */
[----:B------:R-:W-:-:S04]  /*0570*/  @!P0 IMAD R3, R8, R0, R9 ;  /* 0x0000000008038224 */ /* 0x000fc800078e0209 */
[----:B0-----:R-:W-:-:S05]  /*0580*/  @!P0 IMAD.WIDE R2, R3, 0x4, R10 ;  /* 0x0000000403028825 */ /* 0x001fca00078e020a */
[----:B------:R0:W5:Y:S02]  /*0590*/  @!P0 LDG.E R5, desc[UR6][R2.64] ;  /* 0x0000000602058981 */ /* 0x000164000c1e1900 */
[----:B0-----:R-:W-:Y:S02]  /*05a0*/  I2FP.F32.S32 R3, R0 ;  /* 0x0000000000037245 */ /* 0x001fe40000201400 */
[----:B------:R-:W-:Y:S02]  /*05b0*/  LEA.HI R0, R9, R9, RZ, 0x1 ;  /* 0x0000000909007211 */ /* 0x000fe400078f08ff */
[----:B------:R-:W0:Y:S02]  /*05c0*/  MUFU.RCP R6, R3 ;  /* 0x0000000300067308 */ /* 0x000e240000001000 */
[----:B------:R-:W-:-:S04]  /*05d0*/  SHF.R.S32.HI R0, RZ, 0x1, R0 ;  /* 0x00000001ff007819 */ /* 0x000fc80000011400 */
[----:B------:R-:W-:-:S05]  /*05e0*/  I2FP.F32.S32 R0, R0 ;  /* 0x0000000000007245 */ /* 0x000fca0000201400 */
[----:B------:R-:W-:-:S04]  /*05f0*/  FADD R0, R0, R0 ;  /* 0x0000000000007221 */ /* 0x000fc80000000000 */
[----:B------:R-:W1:Y:S01]  /*0600*/  FCHK P0, R0, R3 ;  /* 0x0000000300007302 */ /* 0x000e620000000000 */
[----:B0-----:R-:W-:-:S04]  /*0610*/  FFMA R11, -R3, R6, 1 ;  /* 0x3f800000030b7423 */ /* 0x001fc80000000106 */
[----:B------:R-:W-:-:S04]  /*0620*/  FFMA R11, R6, R11, R6 ;  /* 0x0000000b060b7223 */ /* 0x000fc80000000006 */
[----:B------:R-:W-:-:S04]  /*0630*/  FFMA R6, R0, R11, RZ ;  /* 0x0000000b00067223 */ /* 0x000fc800000000ff */
[----:B------:R-:W-:-:S04]  /*0640*/  FFMA R2, -R3, R6, R0 ;  /* 0x0000000603027223 */ /* 0x000fc80000000100 */
[----:B------:R-:W-:Y:S01]  /*0650*/  FFMA R2, R11, R2, R6 ;  /* 0x000000020b027223 */ /* 0x000fe20000000006 */
[----:B-1----:R-:W-:Y:S06]  /*0660*/  @!P0 BRA `(.L_x_1) ;  /* 0x00000000000c8947 */ /* 0x002fec0003800000 */
[----:B------:R-:W-:-:S07]  /*0670*/  MOV R2, 0x690 ;  /* 0x0000069000027802 */ /* 0x000fce0000000f00 */
[----:B-----5:R-:W-:Y:S05]  /*0680*/  CALL.REL.NOINC `($__internal_0_$__cuda_sm3x_div_rn_noftz_f32_slowpath) ;  /* 0x0000000c00a07944 */ /* 0x020fea0003c00000 */
[----:B------:R-:W-:-:S07]  /*0690*/  IMAD.MOV.U32 R2, RZ, RZ, R0 ;  /* 0x000000ffff027224 */ /* 0x000fce00078e0000 */
.L_x_1:
[----:B------:R-:W-:Y:S05]  /*06a0*/  BSYNC.RECONVERGENT B0 ;  /* 0x0000000000007941 */ /* 0x000fea0003800200 */
.L_x_0:
[----:B------:R-:W-:Y:S01]  /*06b0*/  FSETP.NEU.AND P0, PT, R2, RZ, PT ;  /* 0x000000ff0200720b */ /* 0x000fe20003f0d000 */
[----:B------:R-:W-:Y:S01]  /*06c0*/  BSSY.RECONVERGENT B0, `(.L_x_2) ;  /* 0x0000026000007945 */ /* 0x000fe20003800200 */
[----:B------:R-:W-:-:S11]  /*06d0*/  IMAD.MOV.U32 R3, RZ, RZ, 0x3f800000 ;  /* 0x3f800000ff037424 */ /* 0x000fd600078e00ff */
[----:B------:R-:W-:Y:S05]  /*06e0*/  @!P0 BRA `(.L_x_3) ;  /* 0x00000000008c8947 */ /* 0x000fea0003800000 */
[----:B------:R-:W-:Y:S02]  /*06f0*/  HFMA2 R0, -RZ, RZ, 1.9296875, -0.048675537109375 ;  /* 0x3fb8aa3bff007431 */ /* 0x000fe400000001ff */
[----:B------:R-:W-:Y:S01]  /*0700*/  IMAD.MOV.U32 R3, RZ, RZ, 0x303eee36 ;  /* 0x303eee36ff037424 */ /* 0x000fe200078e00ff */
[----:B------:R-:W-:Y:S01]  /*0710*/  FSETP.NAN.AND P2, PT, |R2|, |R2|, PT ;  /* 0x400000020200720b */ /* 0x000fe20003f48200 */
[----:B------:R-:W-:Y:S02]  /*0720*/  IMAD.MOV.U32 R11, RZ, RZ, 0x3e4b8a05 ;  /* 0x3e4b8a05ff0b7424 */ /* 0x000fe400078e00ff */
[----:B------:R-:W-:-:S04]  /*0730*/  FFMA R0, -R3, R0, 3.622995450314192567e-07 ;  /* 0x34c2821203007423 */ /* 0x000fc80000000100 */
[----:B------:R-:W-:-:S04]  /*0740*/  FFMA R0, R11, 1.9251366722983220825e-08, R0 ;  /* 0x32a55e340b007823 */ /* 0x000fc80000000000 */
[----:B------:R-:W-:-:S04]  /*0750*/  FFMA R0, -R3, 0.014334906823933124542, R0 ;  /* 0x3c6adcf503007823 */ /* 0x000fc80000000100 */
[----:B------:R-:W-:-:S04]  /*0760*/  FFMA R0, R11, 0.0047783022746443748474, R0 ;  /* 0x3b9c934e0b007823 */ /* 0x000fc80000000000 */
[----:B------:R-:W-:-:S04]  /*0770*/  FADD R3, R0, 13.286762237548828125 ;  /* 0x4154969400037421 */ /* 0x000fc80000000000 */
[C---:B------:R-:W-:Y:S01]  /*0780*/  FMUL R6, R3.reuse, R2 ;  /* 0x0000000203067220 */ /* 0x040fe20000400000 */
[----:B------:R-:W-:-:S03]  /*0790*/  FADD R13, R3, -13.286762237548828125 ;  /* 0xc1549694030d7421 */ /* 0x000fc60000000000 */
[----:B------:R-:W0:Y:S01]  /*07a0*/  FRND R11, R6 ;  /* 0x00000006000b7307 */ /* 0x000e220000201000 */
[----:B------:R-:W-:Y:S01]  /*07b0*/  FADD R0, R0, -R13 ;  /* 0x8000000d00007221 */ /* 0x000fe20000000000 */
[-C--:B------:R-:W-:Y:S01]  /*07c0*/  FFMA R3, R3, R2.reuse, -R6 ;  /* 0x0000000203037223 */ /* 0x080fe20000000806 */
[----:B------:R-:W-:Y:S01]  /*07d0*/  IMAD.MOV.U32 R13, RZ, RZ, 0x391fcb8e ;  /* 0x391fcb8eff0d7424 */ /* 0x000fe200078e00ff */
[----:B------:R-:W-:Y:S02]  /*07e0*/  FSETP.GT.AND P1, PT, |R6|, 152, PT ;  /* 0x431800000600780b */ /* 0x000fe40003f24200 */
[----:B------:R-:W-:Y:S02]  /*07f0*/  FFMA R3, R0, R2, R3 ;  /* 0x0000000200037223 */ /* 0x000fe40000000003 */
[----:B------:R-:W1:Y:S01]  /*0800*/  F2I.NTZ R8, R6 ;  /* 0x0000000600087305 */ /* 0x000e620000203100 */
[----:B0-----:R-:W-:Y:S01]  /*0810*/  FADD R0, R6, -R11 ;  /* 0x8000000b06007221 */ /* 0x001fe20000000000 */
[----:B------:R-:W-:-:S03]  /*0820*/  FSETP.GT.AND P0, PT, R11, RZ, PT ;  /* 0x000000ff0b00720b */ /* 0x000fc60003f04000 */
[----:B------:R-:W-:-:S04]  /*0830*/  FADD R0, R0, R3 ;  /* 0x0000000300007221 */ /* 0x000fc80000000000 */
[----:B------:R-:W-:-:S04]  /*0840*/  FFMA R3, R0, R13, 0.0013391353422775864601 ;  /* 0x3aaf85ed00037423 */ /* 0x000fc8000000000d */
[----:B------:R-:W-:-:S04]  /*0850*/  FFMA R3, R0, R3, 0.0096188392490148544312 ;  /* 0x3c1d985600037423 */ /* 0x000fc80000000003 */
[----:B------:R-:W-:-:S04]  /*0860*/  FFMA R3, R0, R3, 0.055503588169813156128 ;  /* 0x3d6357bb00037423 */ /* 0x000fc80000000003 */
[----:B------:R-:W-:Y:S01]  /*0870*/  FFMA R11, R0, R3, 0.24022644758224487305 ;  /* 0x3e75fdec000b7423 */ /* 0x000fe20000000003 */
[----:B------:R-:W-:Y:S02]  /*0880*/  SEL R3, RZ, 0x83000000, P0 ;  /* 0x83000000ff037807 */ /* 0x000fe40000000000 */
[----:B------:R-:W-:Y:S01]  /*0890*/  FSETP.GEU.AND P0, PT, R6, RZ, PT ;  /* 0x000000ff0600720b */ /* 0x000fe20003f0e000 */
[C---:B------:R-:W-:Y:S02]  /*08a0*/  FFMA R11, R0.reuse, R11, 0.69314718246459960938 ;  /* 0x3f317218000b7423 */ /* 0x040fe4000000000b */
[----:B------:R-:W-:Y:S02]  /*08b0*/  VIADD R10, R3, 0x7f000000 ;  /* 0x7f000000030a7836 */ /* 0x000fe40000000000 */
[----:B------:R-:W-:Y:S01]  /*08c0*/  FFMA R11, R0, R11, 1 ;  /* 0x3f800000000b7423 */ /* 0x000fe2000000000b */
[----:B-1----:R-:W-:Y:S01]  /*08d0*/  IMAD R8, R8, 0x800000, -R3 ;  /* 0x0080000008087824 */ /* 0x002fe200078e0a03 */
[----:B------:R-:W-:-:S02]  /*08e0*/  FSEL R3, RZ, +INF , !P0 ;  /* 0x7f800000ff037808 */ /* 0x000fc40004000000 */
[----:B------:R-:W-:-:S04]  /*08f0*/  FMUL R11, R10, R11 ;  /* 0x0000000b0a0b7220 */ /* 0x000fc80000400000 */
[----:B------:R-:W-:Y:S01]  /*0900*/  @!P1 FMUL R3, R8, R11 ;  /* 0x0000000b08039220 */ /* 0x000fe20000400000 */
[----:B------:R-:W-:-:S07]  /*0910*/  @P2 FADD R3, R2, 10000 ;  /* 0x461c400002032421 */ /* 0x000fce0000000000 */
.L_x_3:
[----:B------:R-:W-:Y:S05]  /*0920*/  BSYNC.RECONVERGENT B0 ;  /* 0x0000000000007941 */ /* 0x000fea0003800200 */
.L_x_2:
[----:B------:R-:W0:Y:S01]  /*0930*/  MUFU.RCP R2, R3 ;  /* 0x0000000300027308 */ /* 0x000e220000001000 */
[----:B------:R-:W-:Y:S01]  /*0940*/  I2FP.F32.S32 R0, R4 ;  /* 0x0000000400007245 */ /* 0x000fe20000201400 */
[----:B------:R-:W-:Y:S06]  /*0950*/  BSSY.RECONVERGENT B0, `(.L_x_4) ;  /* 0x000000b000007945 */ /* 0x000fec0003800200 */
[----:B------:R-:W1:Y:S01]  /*0960*/  FCHK P0, R0, R3 ;  /* 0x0000000300007302 */ /* 0x000e620000000000 */
[----:B0-----:R-:W-:-:S04]  /*0970*/  FFMA R11, R2, -R3, 1 ;  /* 0x3f800000020b7423 */ /* 0x001fc80000000803 */
[----:B------:R-:W-:-:S04]  /*0980*/  FFMA R11, R2, R11, R2 ;  /* 0x0000000b020b7223 */ /* 0x000fc80000000002 */
[----:B------:R-:W-:-:S04]  /*0990*/  FFMA R2, R0, R11, RZ ;  /* 0x0000000b00027223 */ /* 0x000fc800000000ff */
[----:B------:R-:W-:-:S04]  /*09a0*/  FFMA R4, R2, -R3, R0 ;  /* 0x8000000302047223 */ /* 0x000fc80000000000 */
[----:B------:R-:W-:Y:S01]  /*09b0*/  FFMA R11, R11, R4, R2 ;  /* 0x000000040b0b7223 */ /* 0x000fe20000000002 */
[----:B-1----:R-:W-:Y:S06]  /*09c0*/  @!P0 BRA `(.L_x_5) ;  /* 0x00000000000c8947 */ /* 0x002fec0003800000 */
[----:B------:R-:W-:-:S07]  /*09d0*/  MOV R2, 0x9f0 ;  /* 0x000009f000027802 */ /* 0x000fce0000000f00 */
[----:B-----5:R-:W-:Y:S05]  /*09e0*/  CALL.REL.NOINC `($__internal_0_$__cuda_sm3x_div_rn_noftz_f32_slowpath) ;  /* 0x0000000800c87944 */ /* 0x020fea0003c00000 */
[----:B------:R-:W-:-:S07]  /*09f0*/  IMAD.MOV.U32 R11, RZ, RZ, R0 ;  /* 0x000000ffff0b7224 */ /* 0x000fce00078e0000 */
.L_x_5:
[----:B------:R-:W-:Y:S05]  /*0a00*/  BSYNC.RECONVERGENT B0 ;  /* 0x0000000000007941 */ /* 0x000fea0003800200 */
.L_x_4:
[----:B------:R-:W-:Y:S01]  /*0a10*/  LOP3.LUT R9, R9, 0x1, RZ, 0xc0, !PT ;  /* 0x0000000109097812 */ /* 0x000fe200078ec0ff */
[----:B------:R-:W-:Y:S03]  /*0a20*/  BSSY.RECONVERGENT B0, `(.L_x_6) ;  /* 0x00000a9000007945 */ /* 0x000fe60003800200 */
[----:B------:R-:W-:-:S13]  /*0a30*/  ISETP.NE.U32.AND P0, PT, R9, 0x1, PT ;  /* 0x000000010900780c */ /* 0x000fda0003f05070 */
[----:B------:R-:W-:Y:S05]  /*0a40*/  @!P0 BRA `(.L_x_7) ;  /* 0x00000004004c8947 */ /* 0x000fea0003800000 */
[C---:B------:R-:W-:Y:S01]  /*0a50*/  FMUL R0, R11.reuse, 0.63661974668502807617 ;  /* 0x3f22f9830b007820 */ /* 0x040fe20000400000 */
[----:B------:R-:W-:Y:S01]  /*0a60*/  FSETP.GE.AND P0, PT, |R11|, 105615, PT ;  /* 0x47ce47800b00780b */ /* 0x000fe20003f06200 */
[----:B------:R-:W-:Y:S04]  /*0a70*/  BSSY.RECONVERGENT B1, `(.L_x_8) ;  /* 0x000003e000017945 */ /* 0x000fe80003800200 */
[----:B------:R-:W0:Y:S02]  /*0a80*/  F2I.NTZ R0, R0 ;  /* 0x0000000000007305 */ /* 0x000e240000203100 */
[----:B0-----:R-:W-:-:S05]  /*0a90*/  I2FP.F32.S32 R2, R0 ;  /* 0x0000000000027245 */ /* 0x001fca0000201400 */
[----:B------:R-:W-:-:S04]  /*0aa0*/  FFMA R3, R2, -1.5707962512969970703, R11 ;  /* 0xbfc90fda02037823 */ /* 0x000fc8000000000b */
[----:B------:R-:W-:-:S04]  /*0ab0*/  FFMA R3, R2, -7.5497894158615963534e-08, R3 ;  /* 0xb3a2216802037823 */ /* 0x000fc80000000003 */
[----:B------:R-:W-:Y:S01]  /*0ac0*/  FFMA R2, R2, -5.3903029534742383927e-15, R3 ;  /* 0xa7c234c502027823 */ /* 0x000fe20000000003 */
[----:B------:R-:W-:Y:S06]  /*0ad0*/  @!P0 BRA `(.L_x_9) ;  /* 0x0000000000dc8947 */ /* 0x000fec0003800000 */
[----:B------:R-:W-:-:S13]  /*0ae0*/  FSETP.NEU.AND P0, PT, |R11|, +INF , PT ;  /* 0x7f8000000b00780b */ /* 0x000fda0003f0d200 */
[----:B------:R-:W-:Y:S01]  /*0af0*/  @!P0 FMUL R2, RZ, R11 ;  /* 0x0000000bff028220 */ /* 0x000fe20000400000 */
[----:B------:R-:W-:Y:S01]  /*0b00*/  @!P0 MOV R0, RZ ;  /* 0x000000ff00008202 */ /* 0x000fe20000000f00 */
[----:B------:R-:W-:Y:S06]  /*0b10*/  @!P0 BRA `(.L_x_9) ;  /* 0x0000000000cc8947 */ /* 0x000fec0003800000 */
[----:B------:R-:W-:Y:S01]  /*0b20*/  IMAD.SHL.U32 R2, R11, 0x100, RZ ;  /* 0x000001000b027824 */ /* 0x000fe200078e00ff */
[----:B------:R-:W0:Y:S01]  /*0b30*/  LDCU.64 UR8, c[0x4][URZ] ;  /* 0x01000000ff0877ac */ /* 0x000e220008000a00 */
[----:B------:R-:W-:Y:S02]  /*0b40*/  IMAD.MOV.U32 R6, RZ, RZ, RZ ;  /* 0x000000ffff067224 */ /* 0x000fe400078e00ff */
[----:B------:R-:W-:Y:S01]  /*0b50*/  IMAD.MOV.U32 R0, RZ, RZ, R1 ;  /* 0x000000ffff007224 */ /* 0x000fe200078e0001 */
[----:B------:R-:W-:Y:S01]  /*0b60*/  LOP3.LUT R15, R2, 0x80000000, RZ, 0xfc, !PT ;  /* 0x80000000020f7812 */ /* 0x000fe200078efcff */
[----:B------:R-:W-:Y:S01]  /*0b70*/  UMOV UR5, URZ ;  /* 0x000000ff00057c82 */ /* 0x000fe20008000000 */
[----:B------:R-:W-:-:S05]  /*0b80*/  UMOV UR4, URZ ;  /* 0x000000ff00047c82 */ /* 0x000fca0008000000 */
.L_x_10:
[----:B0-----:R-:W-:Y:S02]  /*0b90*/  IMAD.U32 R8, RZ, RZ, UR8 ;  /* 0x00000008ff087e24 */ /* 0x001fe4000f8e00ff */
[----:B------:R-:W-:-:S05]  /*0ba0*/  IMAD.U32 R9, RZ, RZ, UR9 ;  /* 0x00000009ff097e24 */ /* 0x000fca000f8e00ff */
[----:B------:R-:W2:Y:S01]  /*0bb0*/  LDG.E.CONSTANT R2, desc[UR6][R8.64] ;  /* 0x0000000608027981 */ /* 0x000ea2000c1e9900 */
[----:B------:R-:W-:Y:S02]  /*0bc0*/  UIADD3 UR8, UP0, UPT, UR8, 0x4, URZ ;  /* 0x0000000408087890 */ /* 0x000fe4000ff1e0ff */
[----:B------:R-:W-:Y:S02]  /*0bd0*/  UIADD3 UR4, UPT, UPT, UR4, 0x1, URZ ;  /* 0x0000000104047890 */ /* 0x000fe4000fffe0ff */
[----:B------:R-:W-:Y:S02]  /*0be0*/  UIADD3.X UR9, UPT, UPT, URZ, UR9, URZ, UP0, !UPT ;  /* 0x00000009ff097290 */ /* 0x000fe400087fe4ff */
[----:B------:R-:W-:Y:S01]  /*0bf0*/  UISETP.NE.AND UP0, UPT, UR4, 0x6, UPT ;  /* 0x000000060400788c */ /* 0x000fe2000bf05270 */
[----:B--2---:R-:W-:-:S03]  /*0c00*/  IMAD.WIDE.U32 R2, R2, R15, RZ ;  /* 0x0000000f02027225 */ /* 0x004fc600078e00ff */
[----:B------:R-:W-:-:S04]  /*0c10*/  IADD3 R13, P0, PT, R2, R6, RZ ;  /* 0x00000006020d7210 */ /* 0x000fc80007f1e0ff */
[----:B------:R-:W-:Y:S01]  /*0c20*/  IADD3.X R6, PT, PT, R3, UR5, RZ, P0, !PT ;  /* 0x0000000503067c10 */ /* 0x000fe200087fe4ff */
[----:B------:R0:W-:Y:S02]  /*0c30*/  STL [R0], R13 ;  /* 0x0000000d00007387 */ /* 0x0001e40000100800 */
[----:B0-----:R-:W-:Y:S01]  /*0c40*/  IADD3 R0, PT, PT, R0, 0x4, RZ ;  /* 0x0000000400007810 */ /* 0x001fe20007ffe0ff */
[----:B------:R-:W-:Y:S06]  /*0c50*/  BRA.U UP0, `(.L_x_10) ;  /* 0xfffffffd00cc7547 */ /* 0x000fec000b83ffff */
[----:B------:R-:W-:Y:S01]  /*0c60*/  SHF.R.U32.HI R4, RZ, 0x17, R11 ;  /* 0x00000017ff047819 */ /* 0x000fe2000001160b */
[----:B------:R0:W-:Y:S03]  /*0c70*/  STL [R1+0x18], R6 ;  /* 0x0000180601007387 */ /* 0x0001e60000100800 */
[C---:B------:R-:W-:Y:S02]  /*0c80*/  LOP3.LUT R0, R4.reuse, 0xe0, RZ, 0xc0, !PT ;  /* 0x000000e004007812 */ /* 0x040fe400078ec0ff */
[----:B------:R-:W-:-:S03]  /*0c90*/  LOP3.LUT P0, RZ, R4, 0x1f, RZ, 0xc0, !PT ;  /* 0x0000001f04ff7812 */ /* 0x000fc6000780c0ff */
[----:B------:R-:W-:-:S05]  /*0ca0*/  VIADD R0, R0, 0xffffff80 ;  /* 0xffffff8000007836 */ /* 0x000fca0000000000 */
[----:B------:R-:W-:-:S05]  /*0cb0*/  SHF.R.U32.HI R0, RZ, 0x5, R0 ;  /* 0x00000005ff007819 */ /* 0x000fca0000011600 */
[----:B------:R-:W-:-:S05]  /*0cc0*/  IMAD R10, R0, -0x4, R1 ;  /* 0xfffffffc000a7824 */ /* 0x000fca00078e0201 */
[----:B------:R-:W2:Y:S04]  /*0cd0*/  LDL R0, [R10+0x18] ;  /* 0x000018000a007983 */ /* 0x000ea80000100800 */
[----:B------:R-:W2:Y:S04]  /*0ce0*/  LDL R3, [R10+0x14] ;  /* 0x000014000a037983 */ /* 0x000ea80000100800 */
[----:B------:R-:W3:Y:S01]  /*0cf0*/  @P0 LDL R2, [R10+0x10] ;  /* 0x000010000a020983 */ /* 0x000ee20000100800 */
[----:B------:R-:W-:Y:S01]  /*0d00*/  LOP3.LUT R4, R4, 0x1f, RZ, 0xc0, !PT ;  /* 0x0000001f04047812 */ /* 0x000fe200078ec0ff */
[----:B------:R-:W-:Y:S01]  /*0d10*/  UMOV UR4, 0x54442d19 ;  /* 0x54442d1900047882 */ /* 0x000fe20000000000 */
[----:B------:R-:W-:-:S02]  /*0d20*/  UMOV UR5, 0x3bf921fb ;  /* 0x3bf921fb00057882 */ /* 0x000fc40000000000 */
[-C--:B--2---:R-:W-:Y:S02]  /*0d30*/  @P0 SHF.L.W.U32.HI R0, R3, R4.reuse, R0 ;  /* 0x0000000403000219 */ /* 0x084fe40000010e00 */
[----:B---3--:R-:W-:Y:S02]  /*0d40*/  @P0 SHF.L.W.U32.HI R3, R2, R4, R3 ;  /* 0x0000000402030219 */ /* 0x008fe40000010e03 */
[----:B------:R-:W-:Y:S02]  /*0d50*/  ISETP.GE.AND P0, PT, R11, RZ, PT ;  /* 0x000000ff0b00720c */ /* 0x000fe40003f06270 */
[C---:B------:R-:W-:Y:S01]  /*0d60*/  SHF.L.W.U32.HI R2, R3.reuse, 0x2, R0 ;  /* 0x0000000203027819 */ /* 0x040fe20000010e00 */
[----:B------:R-:W-:-:S03]  /*0d70*/  IMAD.SHL.U32 R3, R3, 0x4, RZ ;  /* 0x0000000403037824 */ /* 0x000fc600078e00ff */
[----:B------:R-:W-:Y:S02]  /*0d80*/  SHF.R.S32.HI R4, RZ, 0x1f, R2 ;  /* 0x0000001fff047819 */ /* 0x000fe40000011402 */
[----:B------:R-:W-:Y:S02]  /*0d90*/  LOP3.LUT R11, R2, R11, RZ, 0x3c, !PT ;  /* 0x0000000b020b7212 */ /* 0x000fe400078e3cff */
[C---:B------:R-:W-:Y:S02]  /*0da0*/  LOP3.LUT R8, R4.reuse, R3, RZ, 0x3c, !PT ;  /* 0x0000000304087212 */ /* 0x040fe400078e3cff */
[----:B------:R-:W-:Y:S02]  /*0db0*/  LOP3.LUT R9, R4, R2, RZ, 0x3c, !PT ;  /* 0x0000000204097212 */ /* 0x000fe400078e3cff */
[----:B------:R-:W-:Y:S02]  /*0dc0*/  SHF.R.U32.HI R3, RZ, 0x1e, R0 ;  /* 0x0000001eff037819 */ /* 0x000fe40000011600 */
[----:B------:R-:W-:-:S02]  /*0dd0*/  ISETP.GE.AND P1, PT, R11, RZ, PT ;  /* 0x000000ff0b00720c */ /* 0x000fc40003f26270 */
[----:B------:R-:W1:Y:S01]  /*0de0*/  I2F.F64.S64 R8, R8 ;  /* 0x0000000800087312 */ /* 0x000e620000301c00 */
[----:B------:R-:W-:-:S05]  /*0df0*/  LEA.HI R0, R2, R3, RZ, 0x1 ;  /* 0x0000000302007211 */ /* 0x000fca00078f08ff */
[----:B------:R-:W-:-:S04]  /*0e00*/  IMAD.MOV R2, RZ, RZ, -R0 ;  /* 0x000000ffff027224 */ /* 0x000fc800078e0a00 */
[----:B------:R-:W-:Y:S01]  /*0e10*/  @!P0 IMAD.MOV.U32 R0, RZ, RZ, R2 ;  /* 0x000000ffff008224 */ /* 0x000fe200078e0002 */
[----:B-1----:R-:W-:-:S10]  /*0e20*/  DMUL R12, R8, UR4 ;  /* 0x00000004080c7c28 */ /* 0x002fd40008000000 */
[----:B------:R-:W1:Y:S02]  /*0e30*/  F2F.F32.F64 R12, R12 ;  /* 0x0000000c000c7310 */ /* 0x000e640000301000 */
[----:B01----:R-:W-:-:S07]  /*0e40*/  FSEL R2, -R12, R12, !P1 ;  /* 0x0000000c0c027208 */ /* 0x003fce0004800100 */
.L_x_9:
[----:B------:R-:W-:Y:S05]  /*0e50*/  BSYNC.RECONVERGENT B1 ;  /* 0x0000000000017941 */ /* 0x000fea0003800200 */
.L_x_8:
[----:B------:R-:W-:Y:S01]  /*0e60*/  MOV R4, 0x37cbac00 ;  /* 0x37cbac0000047802 */ /* 0x000fe20000000f00 */
[----:B------:R-:W-:Y:S01]  /*0e70*/  FMUL R3, R2, R2 ;  /* 0x0000000202037220 */ /* 0x000fe20000400000 */
[C---:B------:R-:W-:Y:S01]  /*0e80*/  LOP3.LUT R6, R0.reuse, 0x1, RZ, 0xc0, !PT ;  /* 0x0000000100067812 */ /* 0x040fe200078ec0ff */
[----:B------:R-:W-:Y:S01]  /*0e90*/  IMAD.MOV.U32 R11, RZ, RZ, 0x3effffff ;  /* 0x3effffffff0b7424 */ /* 0x000fe200078e00ff */
[----:B------:R-:W-:Y:S01]  /*0ea0*/  LOP3.LUT P1, RZ, R0, 0x2, RZ, 0xc0, !PT ;  /* 0x0000000200ff7812 */ /* 0x000fe2000782c0ff */
[----:B------:R-:W-:Y:S01]  /*0eb0*/  FFMA R4, R3, R4, -0.0013887860113754868507 ;  /* 0xbab607ed03047423 */ /* 0x000fe20000000004 */
[----:B------:R-:W-:Y:S01]  /*0ec0*/  ISETP.NE.U32.AND P0, PT, R6, 0x1, PT ;  /* 0x000000010600780c */ /* 0x000fe20003f05070 */
[----:B------:R-:W-:-:S03]  /*0ed0*/  IMAD.MOV.U32 R6, RZ, RZ, 0x3d2aaabb ;  /* 0x3d2aaabbff067424 */ /* 0x000fc600078e00ff */
[----:B------:R-:W-:Y:S02]  /*0ee0*/  FSEL R4, R4, -0.00019574658654164522886, !P0 ;  /* 0xb94d415304047808 */ /* 0x000fe40004000000 */
[----:B------:R-:W-:Y:S02]  /*0ef0*/  FSEL R6, R6, 0.0083327032625675201416, !P0 ;  /* 0x3c0885e406067808 */ /* 0x000fe40004000000 */
[----:B------:R-:W-:Y:S02]  /*0f00*/  FSEL R0, R2, 1, P0 ;  /* 0x3f80000002007808 */ /* 0x000fe40000000000 */
[----:B------:R-:W-:Y:S01]  /*0f10*/  FSEL R11, -R11, -0.16666662693023681641, !P0 ;  /* 0xbe2aaaa80b0b7808 */ /* 0x000fe20004000100 */
[C---:B------:R-:W-:Y:S02]  /*0f20*/  FFMA R4, R3.reuse, R4, R6 ;  /* 0x0000000403047223 */ /* 0x040fe40000000006 */
[C---:B------:R-:W-:Y:S02]  /*0f30*/  FFMA R9, R3.reuse, R0, RZ ;  /* 0x0000000003097223 */ /* 0x040fe400000000ff */
[----:B------:R-:W-:-:S04]  /*0f40*/  FFMA R4, R3, R4, R11 ;  /* 0x0000000403047223 */ /* 0x000fc8000000000b */
[----:B------:R-:W-:-:S04]  /*0f50*/  FFMA R0, R9, R4, R0 ;  /* 0x0000000409007223 */ /* 0x000fc80000000000 */
[----:B------:R-:W-:Y:S01]  /*0f60*/  @P1 FADD R0, RZ, -R0 ;  /* 0x80000000ff001221 */ /* 0x000fe20000000000 */
[----:B------:R-:W-:Y:S06]  /*0f70*/  BRA `(.L_x_11) ;  /* 0x00000004004c7947 */ /* 0x000fec0003800000 */
.L_x_7:
        /* <DEDUP_REMOVED lines=11> */
[----:B------:R-:W-:Y:S01]  /*1030*/  @!P0 IMAD.MOV.U32 R2, RZ, RZ, RZ ;  /* 0x000000ffff028224 */ /* 0x000fe200078e00ff */
[----:B------:R-:W-:Y:S06]  /*1040*/  @!P0 BRA `(.L_x_13) ;  /* 0x0000000000cc8947 */ /* 0x000fec0003800000 */
[----:B------:R-:W-:Y:S02]  /*1050*/  IMAD.SHL.U32 R2, R11, 0x100, RZ ;  /* 0x000001000b027824 */ /* 0x000fe400078e00ff */
[----:B------:R-:W-:Y:S02]  /*1060*/  HFMA2 R6, -RZ, RZ, 0, 0 ;  /* 0x00000000ff067431 */ /* 0x000fe400000001ff */
[----:B------:R-:W-:Y:S01]  /*1070*/  IMAD.MOV.U32 R0, RZ, RZ, R1 ;  /* 0x000000ffff007224 */ /* 0x000fe200078e0001 */
[----:B------:R-:W0:Y:S01]  /*1080*/  LDCU.64 UR8, c[0x4][URZ] ;  /* 0x01000000ff0877ac */ /* 0x000e220008000a00 */
[----:B------:R-:W-:Y:S01]  /*1090*/  LOP3.LUT R15, R2, 0x80000000, RZ, 0xfc, !PT ;  /* 0x80000000020f7812 */ /* 0x000fe200078efcff */
[----:B------:R-:W-:Y:S01]  /*10a0*/  UMOV UR5, URZ ;  /* 0x000000ff00057c82 */ /* 0x000fe20008000000 */
[----:B------:R-:W-:-:S05]  /*10b0*/  UMOV UR4, URZ ;  /* 0x000000ff00047c82 */ /* 0x000fca0008000000 */
.L_x_14:
        /* <DEDUP_REMOVED lines=11> */
[----:B0-----:R-:W-:Y:S01]  /*1170*/  VIADD R0, R0, 0x4 ;  /* 0x0000000400007836 */ /* 0x001fe20000000000 */
[----:B------:R-:W-:Y:S06]  /*1180*/  BRA.U UP0, `(.L_x_14) ;  /* 0xfffffffd00cc7547 */ /* 0x000fec000b83ffff */
[----:B------:R-:W-:Y:S01]  /*1190*/  SHF.R.U32.HI R4, RZ, 0x17, R11 ;  /* 0x00000017ff047819 */ /* 0x000fe2000001160b */
[----:B------:R0:W-:Y:S03]  /*11a0*/  STL [R1+0x18], R6 ;  /* 0x0000180601007387 */ /* 0x0001e60000100800 */
[C---:B------:R-:W-:Y:S02]  /*11b0*/  LOP3.LUT R0, R4.reuse, 0xe0, RZ, 0xc0, !PT ;  /* 0x000000e004007812 */ /* 0x040fe400078ec0ff */
[----:B------:R-:W-:Y:S02]  /*11c0*/  LOP3.LUT P0, RZ, R4, 0x1f, RZ, 0xc0, !PT ;  /* 0x0000001f04ff7812 */ /* 0x000fe4000780c0ff */
[----:B------:R-:W-:-:S04]  /*11d0*/  IADD3 R0, PT, PT, R0, -0x80, RZ ;  /* 0xffffff8000007810 */ /* 0x000fc80007ffe0ff */
[----:B------:R-:W-:-:S05]  /*11e0*/  SHF.R.U32.HI R0, RZ, 0x5, R0 ;  /* 0x00000005ff007819 */ /* 0x000fca0000011600 */
[----:B------:R-:W-:-:S05]  /*11f0*/  IMAD R10, R0, -0x4, R1 ;  /* 0xfffffffc000a7824 */ /* 0x000fca00078e0201 */
[----:B------:R-:W2:Y:S04]  /*1200*/  LDL R0, [R10+0x18] ;  /* 0x000018000a007983 */ /* 0x000ea80000100800 */
[----:B------:R-:W2:Y:S04]  /*1210*/  LDL R3, [R10+0x14] ;  /* 0x000014000a037983 */ /* 0x000ea80000100800 */
[----:B------:R-:W3:Y:S01]  /*1220*/  @P0 LDL R2, [R10+0x10] ;  /* 0x000010000a020983 */ /* 0x000ee20000100800 */
[----:B------:R-:W-:Y:S01]  /*1230*/  LOP3.LUT R4, R4, 0x1f, RZ, 0xc0, !PT ;  /* 0x0000001f04047812 */ /* 0x000fe200078ec0ff */
[----:B------:R-:W-:Y:S01]  /*1240*/  UMOV UR4, 0x54442d19 ;  /* 0x54442d1900047882 */ /* 0x000fe20000000000 */
[----:B------:R-:W-:Y:S01]  /*1250*/  UMOV UR5, 0x3bf921fb ;  /* 0x3bf921fb00057882 */ /* 0x000fe20000000000 */
[----:B------:R-:W-:-:S02]  /*1260*/  ISETP.GE.AND P1, PT, R11, RZ, PT ;  /* 0x000000ff0b00720c */ /* 0x000fc40003f26270 */
[-C--:B--2---:R-:W-:Y:S02]  /*1270*/  @P0 SHF.L.W.U32.HI R0, R3, R4.reuse, R0 ;  /* 0x0000000403000219 */ /* 0x084fe40000010e00 */
[----:B---3--:R-:W-:-:S04]  /*1280*/  @P0 SHF.L.W.U32.HI R3, R2, R4, R3 ;  /* 0x0000000402030219 */ /* 0x008fc80000010e03 */
        /* <DEDUP_REMOVED lines=15> */
.L_x_13:
[----:B------:R-:W-:Y:S05]  /*1380*/  BSYNC.RECONVERGENT B1 ;  /* 0x0000000000017941 */ /* 0x000fea0003800200 */
.L_x_12:
[----:B------:R-:W-:Y:S02]  /*1390*/  IMAD.MOV.U32 R4, RZ, RZ, 0x37cbac00 ;  /* 0x37cbac00ff047424 */ /* 0x000fe400078e00ff */
[----:B------:R-:W-:Y:S01]  /*13a0*/  FMUL R3, R0, R0 ;  /* 0x0000000000037220 */ /* 0x000fe20000400000 */
[C---:B------:R-:W-:Y:S01]  /*13b0*/  LOP3.LUT R6, R2.reuse, 0x1, RZ, 0xc0, !PT ;  /* 0x0000000102067812 */ /* 0x040fe200078ec0ff */
[----:B------:R-:W-:Y:S02]  /*13c0*/  VIADD R2, R2, 0x1 ;  /* 0x0000000102027836 */ /* 0x000fe40000000000 */
[----:B------:R-:W-:Y:S01]  /*13d0*/  FFMA R4, R3, R4, -0.0013887860113754868507 ;  /* 0xbab607ed03047423 */ /* 0x000fe20000000004 */
[----:B------:R-:W-:Y:S01]  /*13e0*/  ISETP.NE.U32.AND P0, PT, R6, 0x1, PT ;  /* 0x000000010600780c */ /* 0x000fe20003f05070 */
[----:B------:R-:W-:Y:S01]  /*13f0*/  IMAD.MOV.U32 R11, RZ, RZ, 0x3e2aaaa8 ;  /* 0x3e2aaaa8ff0b7424 */ /* 0x000fe200078e00ff */
[----:B------:R-:W-:Y:S02]  /*1400*/  MOV R6, 0x3c0885e4 ;  /* 0x3c0885e400067802 */ /* 0x000fe40000000f00 */
[----:B------:R-:W-:-:S02]  /*1410*/  FSEL R4, R4, -0.00019574658654164522886, P0 ;  /* 0xb94d415304047808 */ /* 0x000fc40000000000 */
[----:B------:R-:W-:Y:S02]  /*1420*/  FSEL R6, R6, 0.041666727513074874878, !P0 ;  /* 0x3d2aaabb06067808 */ /* 0x000fe40004000000 */
[----:B------:R-:W-:Y:S02]  /*1430*/  LOP3.LUT P1, RZ, R2, 0x2, RZ, 0xc0, !PT ;  /* 0x0000000202ff7812 */ /* 0x000fe4000782c0ff */
[----:B------:R-:W-:Y:S01]  /*1440*/  FSEL R0, R0, 1, !P0 ;  /* 0x3f80000000007808 */ /* 0x000fe20004000000 */
[----:B------:R-:W-:Y:S01]  /*1450*/  FFMA R4, R3, R4, R6 ;  /* 0x0000000403047223 */ /* 0x000fe20000000006 */
[----:B------:R-:W-:-:S03]  /*1460*/  FSEL R11, -R11, -0.4999999701976776123, !P0 ;  /* 0xbeffffff0b0b7808 */ /* 0x000fc60004000100 */
[C---:B------:R-:W-:Y:S02]  /*1470*/  FFMA R9, R3.reuse, R0, RZ ;  /* 0x0000000003097223 */ /* 0x040fe400000000ff */
[----:B------:R-:W-:-:S04]  /*1480*/  FFMA R4, R3, R4, R11 ;  /* 0x0000000403047223 */ /* 0x000fc8000000000b */
[----:B------:R-:W-:-:S04]  /*1490*/  FFMA R0, R9, R4, R0 ;  /* 0x0000000409007223 */ /* 0x000fc80000000000 */
[----:B------:R-:W-:-:S07]  /*14a0*/  @P1 FADD R0, RZ, -R0 ;  /* 0x80000000ff001221 */ /* 0x000fce0000000000 */
.L_x_11:
[----:B------:R-:W-:Y:S05]  /*14b0*/  BSYNC.RECONVERGENT B0 ;  /* 0x0000000000007941 */ /* 0x000fea0003800200 */
.L_x_6:
[----:B------:R-:W0:Y:S01]  /*14c0*/  LDC.64 R2, c[0x0][0x390] ;  /* 0x0000e400ff027b82 */ /* 0x000e220000000a00 */
[----:B-----5:R-:W-:Y:S01]  /*14d0*/  FADD R5, R0, R5 ;  /* 0x0000000500057221 */ /* 0x020fe20000000000 */
[----:B0-----:R-:W-:-:S05]  /*14e0*/  IMAD.WIDE R2, R7, 0x4, R2 ;  /* 0x0000000407027825 */ /* 0x001fca00078e0202 */
[----:B------:R-:W-:Y:S01]  /*14f0*/  STG.E desc[UR6][R2.64], R5 ;  /* 0x0000000502007986 */ /* 0x000fe2000c101906 */
[----:B------:R-:W-:Y:S05]  /*1500*/  EXIT ;  /* 0x000000000000794d */ /* 0x000fea0003800000 */
        .weak           $__internal_0_$__cuda_sm3x_div_rn_noftz_f32_slowpath
        .type           $__internal_0_$__cuda_sm3x_div_rn_noftz_f32_slowpath,@function
        .size           $__internal_0_$__cuda_sm3x_div_rn_noftz_f32_slowpath,(.L_x_76 - $__internal_0_$__cuda_sm3x_div_rn_noftz_f32_slowpath)
$__internal_0_$__cuda_sm3x_div_rn_noftz_f32_slowpath:
[----:B------:R-:W-:Y:S01]  /*1510*/  SHF.R.U32.HI R8, RZ, 0x17, R3 ;  /* 0x00000017ff087819 */ /* 0x000fe20000011603 */
[----:B------:R-:W-:Y:S01]  /*1520*/  BSSY.RECONVERGENT B1, `(.L_x_15) ;  /* 0x0000062000017945 */ /* 0x000fe20003800200 */
[----:B------:R-:W-:Y:S02]  /*1530*/  SHF.R.U32.HI R6, RZ, 0x17, R0 ;  /* 0x00000017ff067819 */ /* 0x000fe40000011600 */
[----:B------:R-:W-:Y:S02]  /*1540*/  LOP3.LUT R14, R8, 0xff, RZ, 0xc0, !PT ;  /* 0x000000ff080e7812 */ /* 0x000fe400078ec0ff */
[----:B------:R-:W-:-:S03]  /*1550*/  LOP3.LUT R12, R6, 0xff, RZ, 0xc0, !PT ;  /* 0x000000ff060c7812 */ /* 0x000fc600078ec0ff */
[----:B------:R-:W-:Y:S02]  /*1560*/  VIADD R10, R14, 0xffffffff ;  /* 0xffffffff0e0a7836 */ /* 0x000fe40000000000 */
[----:B------:R-:W-:-:S03]  /*1570*/  VIADD R8, R12, 0xffffffff ;  /* 0xffffffff0c087836 */ /* 0x000fc60000000000 */
[----:B------:R-:W-:-:S04]  /*1580*/  ISETP.GT.U32.AND P0, PT, R10, 0xfd, PT ;  /* 0x000000fd0a00780c */ /* 0x000fc80003f04070 */
[----:B------:R-:W-:-:S13]  /*1590*/  ISETP.GT.U32.OR P0, PT, R8, 0xfd, P0 ;  /* 0x000000fd0800780c */ /* 0x000fda0000704470 */
[----:B------:R-:W-:Y:S01]  /*15a0*/  @!P0 MOV R6, RZ ;  /* 0x000000ff00068202 */ /* 0x000fe20000000f00 */
[----:B------:R-:W-:Y:S06]  /*15b0*/  @!P0 BRA `(.L_x_16) ;  /* 0x00000000005c8947 */ /* 0x000fec0003800000 */
[----:B------:R-:W-:Y:S02]  /*15c0*/  FSETP.GTU.FTZ.AND P0, PT, |R0|, +INF , PT ;  /* 0x7f8000000000780b */ /* 0x000fe40003f1c200 */
[----:B------:R-:W-:-:S04]  /*15d0*/  FSETP.GTU.FTZ.AND P1, PT, |R3|, +INF , PT ;  /* 0x7f8000000300780b */ /* 0x000fc80003f3c200 */
[----:B------:R-:W-:-:S13]  /*15e0*/  PLOP3.LUT P0, PT, P0, P1, PT, 0xf8, 0x8f ;  /* 0x00000000008f781c */ /* 0x000fda0000703f70 */
[----:B------:R-:W-:Y:S05]  /*15f0*/  @P0 BRA `(.L_x_17) ;  /* 0x00000004004c0947 */ /* 0x000fea0003800000 */
[----:B------:R-:W-:-:S13]  /*1600*/  LOP3.LUT P0, RZ, R3, 0x7fffffff, R0, 0xc8, !PT ;  /* 0x7fffffff03ff7812 */ /* 0x000fda000780c800 */
[----:B------:R-:W-:Y:S05]  /*1610*/  @!P0 BRA `(.L_x_18) ;  /* 0x00000004003c8947 */ /* 0x000fea0003800000 */
[C---:B------:R-:W-:Y:S02]  /*1620*/  FSETP.NEU.FTZ.AND P1, PT, |R0|.reuse, +INF , PT ;  /* 0x7f8000000000780b */ /* 0x040fe40003f3d200 */
[----:B------:R-:W-:Y:S02]  /*1630*/  FSETP.NEU.FTZ.AND P2, PT, |R3|, +INF , PT ;  /* 0x7f8000000300780b */ /* 0x000fe40003f5d200 */
[----:B------:R-:W-:-:S11]  /*1640*/  FSETP.NEU.FTZ.AND P0, PT, |R0|, +INF , PT ;  /* 0x7f8000000000780b */ /* 0x000fd60003f1d200 */
[----:B------:R-:W-:Y:S05]  /*1650*/  @!P2 BRA !P1, `(.L_x_18) ;  /* 0x00000004002ca947 */ /* 0x000fea0004800000 */
[----:B------:R-:W-:-:S04]  /*1660*/  LOP3.LUT P1, RZ, R0, 0x7fffffff, RZ, 0xc0, !PT ;  /* 0x7fffffff00ff7812 */ /* 0x000fc8000782c0ff */
[----:B------:R-:W-:-:S13]  /*1670*/  PLOP3.LUT P1, PT, P2, P1, PT, 0x2f, 0xf2 ;  /* 0x0000000000f2781c */ /* 0x000fda0001722577 */
[----:B------:R-:W-:Y:S05]  /*1680*/  @P1 BRA `(.L_x_19) ;  /* 0x0000000400181947 */ /* 0x000fea0003800000 */
[----:B------:R-:W-:-:S04]  /*1690*/  LOP3.LUT P1, RZ, R3, 0x7fffffff, RZ, 0xc0, !PT ;  /* 0x7fffffff03ff7812 */ /* 0x000fc8000782c0ff */
[----:B------:R-:W-:-:S13]  /*16a0*/  PLOP3.LUT P0, PT, P0, P1, PT, 0x2f, 0xf2 ;  /* 0x0000000000f2781c */ /* 0x000fda0000702577 */
[----:B------:R-:W-:Y:S05]  /*16b0*/  @P0 BRA `(.L_x_20) ;  /* 0x0000000400000947 */ /* 0x000fea0003800000 */
[----:B------:R-:W-:Y:S02]  /*16c0*/  ISETP.GE.AND P0, PT, R8, RZ, PT ;  /* 0x000000ff0800720c */ /* 0x000fe40003f06270 */
[----:B------:R-:W-:-:S11]  /*16d0*/  ISETP.GE.AND P1, PT, R10, RZ, PT ;  /* 0x000000ff0a00720c */ /* 0x000fd60003f26270 */
[----:B------:R-:W-:Y:S02]  /*16e0*/  @P0 IMAD.MOV.U32 R6, RZ, RZ, RZ ;  /* 0x000000ffff060224 */ /* 0x000fe400078e00ff */
[----:B------:R-:W-:Y:S01]  /*16f0*/  @!P0 FFMA R0, R0, 1.84467440737095516160e+19, RZ ;  /* 0x5f80000000008823 */ /* 0x000fe200000000ff */
[----:B------:R-:W-:Y:S02]  /*1700*/  @!P0 IMAD.MOV.U32 R6, RZ, RZ, -0x40 ;  /* 0xffffffc0ff068424 */ /* 0x000fe400078e00ff */
[----:B------:R-:W-:Y:S02]  /*1710*/  @!P1 FFMA R3, R3, 1.84467440737095516160e+19, RZ ;  /* 0x5f80000003039823 */ /* 0x000fe400000000ff */
[----:B------:R-:W-:-:S07]  /*1720*/  @!P1 VIADD R6, R6, 0x40 ;  /* 0x0000004006069836 */ /* 0x000fce0000000000 */
.L_x_16:
[----:B------:R-:W-:Y:S01]  /*1730*/  LEA R8, R14, 0xc0800000, 0x17 ;  /* 0xc08000000e087811 */ /* 0x000fe200078eb8ff */
[----:B------:R-:W-:Y:S04]  /*1740*/  BSSY.RECONVERGENT B2, `(.L_x_21) ;  /* 0x0000036000027945 */ /* 0x000fe80003800200 */
[----:B------:R-:W-:Y:S01]  /*1750*/  IMAD.IADD R8, R3, 0x1, -R8 ;  /* 0x0000000103087824 */ /* 0x000fe200078e0a08 */
[----:B------:R-:W-:-:S03]  /*1760*/  IADD3 R3, PT, PT, R12, -0x7f, RZ ;  /* 0xffffff810c037810 */ /* 0x000fc60007ffe0ff */
[----:B------:R-:W0:Y:S01]  /*1770*/  MUFU.RCP R10, R8 ;  /* 0x00000008000a7308 */ /* 0x000e220000001000 */
[----:B------:R-:W-:Y:S01]  /*1780*/  FADD.FTZ R11, -R8, -RZ ;  /* 0x800000ff080b7221 */ /* 0x000fe20000010100 */
[----:B------:R-:W-:-:S03]  /*1790*/  IMAD R0, R3, -0x800000, R0 ;  /* 0xff80000003007824 */ /* 0x000fc600078e0200 */
[----:B0-----:R-:W-:-:S04]  /*17a0*/  FFMA R13, R10, R11, 1 ;  /* 0x3f8000000a0d7423 */ /* 0x001fc8000000000b */
[----:B------:R-:W-:-:S04]  /*17b0*/  FFMA R15, R10, R13, R10 ;  /* 0x0000000d0a0f7223 */ /* 0x000fc8000000000a */
[----:B------:R-:W-:-:S04]  /*17c0*/  FFMA R10, R0, R15, RZ ;  /* 0x0000000f000a7223 */ /* 0x000fc800000000ff */
[----:B------:R-:W-:-:S04]  /*17d0*/  FFMA R13, R11, R10, R0 ;  /* 0x0000000a0b0d7223 */ /* 0x000fc80000000000 */
[----:B------:R-:W-:-:S04]  /*17e0*/  FFMA R10, R15, R13, R10 ;  /* 0x0000000d0f0a7223 */ /* 0x000fc8000000000a */
[----:B------:R-:W-:Y:S01]  /*17f0*/  FFMA R13, R11, R10, R0 ;  /* 0x0000000a0b0d7223 */ /* 0x000fe20000000000 */
[----:B------:R-:W-:-:S03]  /*1800*/  IADD3 R11, PT, PT, R3, 0x7f, -R14 ;  /* 0x0000007f030b7810 */ /* 0x000fc60007ffe80e */
[----:B------:R-:W-:Y:S02]  /*1810*/  FFMA R0, R15, R13, R10 ;  /* 0x0000000d0f007223 */ /* 0x000fe4000000000a */
[----:B------:R-:W-:-:S03]  /*1820*/  IMAD.IADD R11, R11, 0x1, R6 ;  /* 0x000000010b0b7824 */ /* 0x000fc600078e0206 */
[----:B------:R-:W-:-:S04]  /*1830*/  SHF.R.U32.HI R3, RZ, 0x17, R0 ;  /* 0x00000017ff037819 */ /* 0x000fc80000011600 */
[----:B------:R-:W-:-:S05]  /*1840*/  LOP3.LUT R3, R3, 0xff, RZ, 0xc0, !PT ;  /* 0x000000ff03037812 */ /* 0x000fca00078ec0ff */
[----:B------:R-:W-:-:S04]  /*1850*/  IMAD.IADD R12, R3, 0x1, R11 ;  /* 0x00000001030c7824 */ /* 0x000fc800078e020b */
[----:B------:R-:W-:-:S05]  /*1860*/  VIADD R3, R12, 0xffffffff ;  /* 0xffffffff0c037836 */ /* 0x000fca0000000000 */
[----:B------:R-:W-:-:S13]  /*1870*/  ISETP.GE.U32.AND P0, PT, R3, 0xfe, PT ;  /* 0x000000fe0300780c */ /* 0x000fda0003f06070 */
[----:B------:R-:W-:Y:S05]  /*1880*/  @!P0 BRA `(.L_x_22) ;  /* 0x0000000000808947 */ /* 0x000fea0003800000 */
[----:B------:R-:W-:-:S13]  /*1890*/  ISETP.GT.AND P0, PT, R12, 0xfe, PT ;  /* 0x000000fe0c00780c */ /* 0x000fda0003f04270 */
[----:B------:R-:W-:Y:S05]  /*18a0*/  @P0 BRA `(.L_x_23) ;  /* 0x00000000006c0947 */ /* 0x000fea0003800000 */
[----:B------:R-:W-:-:S13]  /*18b0*/  ISETP.GE.AND P0, PT, R12, 0x1, PT ;  /* 0x000000010c00780c */ /* 0x000fda0003f06270 */
[----:B------:R-:W-:Y:S05]  /*18c0*/  @P0 BRA `(.L_x_24) ;  /* 0x0000000000740947 */ /* 0x000fea0003800000 */
[----:B------:R-:W-:Y:S02]  /*18d0*/  ISETP.GE.AND P0, PT, R12, -0x18, PT ;  /* 0xffffffe80c00780c */ /* 0x000fe40003f06270 */
[----:B------:R-:W-:-:S11]  /*18e0*/  LOP3.LUT R0, R0, 0x80000000, RZ, 0xc0, !PT ;  /* 0x8000000000007812 */ /* 0x000fd600078ec0ff */
[----:B------:R-:W-:Y:S05]  /*18f0*/  @!P0 BRA `(.L_x_24) ;  /* 0x0000000000688947 */ /* 0x000fea0003800000 */
[CCC-:B------:R-:W-:Y:S01]  /*1900*/  FFMA.RZ R3, R15.reuse, R13.reuse, R10.reuse ;  /* 0x0000000d0f037223 */ /* 0x1c0fe2000000c00a */
[C---:B------:R-:W-:Y:S02]  /*1910*/  VIADD R11, R12.reuse, 0x20 ;  /* 0x000000200c0b7836 */ /* 0x040fe40000000000 */
[-CC-:B------:R-:W-:Y:S01]  /*1920*/  FFMA.RM R6, R15, R13.reuse, R10.reuse ;  /* 0x0000000d0f067223 */ /* 0x180fe2000000400a */
[C---:B------:R-:W-:Y:S02]  /*1930*/  ISETP.NE.AND P2, PT, R12.reuse, RZ, PT ;  /* 0x000000ff0c00720c */ /* 0x040fe40003f45270 */
[----:B------:R-:W-:Y:S01]  /*1940*/  LOP3.LUT R8, R3, 0x7fffff, RZ, 0xc0, !PT ;  /* 0x007fffff03087812 */ /* 0x000fe200078ec0ff */
[----:B------:R-:W-:Y:S01]  /*1950*/  FFMA.RP R3, R15, R13, R10 ;  /* 0x0000000d0f037223 */ /* 0x000fe2000000800a */
[----:B------:R-:W-:Y:S02]  /*1960*/  ISETP.NE.AND P1, PT, R12, RZ, PT ;  /* 0x000000ff0c00720c */ /* 0x000fe40003f25270 */
[----:B------:R-:W-:-:S02]  /*1970*/  LOP3.LUT R8, R8, 0x800000, RZ, 0xfc, !PT ;  /* 0x0080000008087812 */ /* 0x000fc400078efcff */
[----:B------:R-:W-:Y:S02]  /*1980*/  IADD3 R10, PT, PT, -R12, RZ, RZ ;  /* 0x000000ff0c0a7210 */ /* 0x000fe40007ffe1ff */
[----:B------:R-:W-:Y:S02]  /*1990*/  SHF.L.U32 R11, R8, R11, RZ ;  /* 0x0000000b080b7219 */ /* 0x000fe400000006ff */
[----:B------:R-:W-:Y:S02]  /*19a0*/  FSETP.NEU.FTZ.AND P0, PT, R3, R6, PT ;  /* 0x000000060300720b */ /* 0x000fe40003f1d000 */
[----:B------:R-:W-:Y:S02]  /*19b0*/  SEL R3, R10, RZ, P2 ;  /* 0x000000ff0a037207 */ /* 0x000fe40001000000 */
[----:B------:R-:W-:Y:S02]  /*19c0*/  ISETP.NE.AND P1, PT, R11, RZ, P1 ;  /* 0x000000ff0b00720c */ /* 0x000fe40000f25270 */
[----:B------:R-:W-:-:S02]  /*19d0*/  SHF.R.U32.HI R3, RZ, R3, R8 ;  /* 0x00000003ff037219 */ /* 0x000fc40000011608 */
[----:B------:R-:W-:Y:S02]  /*19e0*/  PLOP3.LUT P0, PT, P0, P1, PT, 0xf8, 0x8f ;  /* 0x00000000008f781c */ /* 0x000fe40000703f70 */
[----:B------:R-:W-:Y:S02]  /*19f0*/  SHF.R.U32.HI R11, RZ, 0x1, R3 ;  /* 0x00000001ff0b7819 */ /* 0x000fe40000011603 */
[----:B------:R-:W-:-:S04]  /*1a00*/  SEL R6, RZ, 0x1, !P0 ;  /* 0x00000001ff067807 */ /* 0x000fc80004000000 */
[----:B------:R-:W-:-:S04]  /*1a10*/  LOP3.LUT R6, R6, 0x1, R11, 0xf8, !PT ;  /* 0x0000000106067812 */ /* 0x000fc800078ef80b */
[----:B------:R-:W-:-:S05]  /*1a20*/  LOP3.LUT R6, R6, R3, RZ, 0xc0, !PT ;  /* 0x0000000306067212 */ /* 0x000fca00078ec0ff */
[----:B------:R-:W-:-:S05]  /*1a30*/  IMAD.IADD R11, R11, 0x1, R6 ;  /* 0x000000010b0b7824 */ /* 0x000fca00078e0206 */
[----:B------:R-:W-:Y:S01]  /*1a40*/  LOP3.LUT R0, R11, R0, RZ, 0xfc, !PT ;  /* 0x000000000b007212 */ /* 0x000fe200078efcff */
[----:B------:R-:W-:Y:S06]  /*1a50*/  BRA `(.L_x_24) ;  /* 0x0000000000107947 */ /* 0x000fec0003800000 */
.L_x_23:
[----:B------:R-:W-:-:S04]  /*1a60*/  LOP3.LUT R0, R0, 0x80000000, RZ, 0xc0, !PT ;  /* 0x8000000000007812 */ /* 0x000fc800078ec0ff */
[----:B------:R-:W-:Y:S01]  /*1a70*/  LOP3.LUT R0, R0, 0x7f800000, RZ, 0xfc, !PT ;  /* 0x7f80000000007812 */ /* 0x000fe200078efcff */
[----:B------:R-:W-:Y:S06]  /*1a80*/  BRA `(.L_x_24) ;  /* 0x0000000000047947 */ /* 0x000fec0003800000 */
.L_x_22:
[----:B------:R-:W-:-:S07]  /*1a90*/  IMAD R0, R11, 0x800000, R0 ;  /* 0x008000000b007824 */ /* 0x000fce00078e0200 */
.L_x_24:
[----:B------:R-:W-:Y:S05]  /*1aa0*/  BSYNC.RECONVERGENT B2 ;  /* 0x0000000000027941 */ /* 0x000fea0003800200 */
.L_x_21:
[----:B------:R-:W-:Y:S05]  /*1ab0*/  BRA `(.L_x_25) ;  /* 0x0000000000207947 */ /* 0x000fea0003800000 */
.L_x_20:
[----:B------:R-:W-:-:S04]  /*1ac0*/  LOP3.LUT R0, R3, 0x80000000, R0, 0x48, !PT ;  /* 0x8000000003007812 */ /* 0x000fc800078e4800 */
[----:B------:R-:W-:Y:S01]  /*1ad0*/  LOP3.LUT R0, R0, 0x7f800000, RZ, 0xfc, !PT ;  /* 0x7f80000000007812 */ /* 0x000fe200078efcff */
[----:B------:R-:W-:Y:S06]  /*1ae0*/  BRA `(.L_x_25) ;  /* 0x0000000000147947 */ /* 0x000fec0003800000 */
.L_x_19:
[----:B------:R-:W-:Y:S01]  /*1af0*/  LOP3.LUT R0, R3, 0x80000000, R0, 0x48, !PT ;  /* 0x8000000003007812 */ /* 0x000fe200078e4800 */
[----:B------:R-:W-:Y:S06]  /*1b00*/  BRA `(.L_x_25) ;  /* 0x00000000000c7947 */ /* 0x000fec0003800000 */
.L_x_18:
[----:B------:R-:W0:Y:S01]  /*1b10*/  MUFU.RSQ R0, -QNAN ;  /* 0xffc0000000007908 */ /* 0x000e220000001400 */
[----:B------:R-:W-:Y:S05]  /*1b20*/  BRA `(.L_x_25) ;  /* 0x0000000000047947 */ /* 0x000fea0003800000 */
.L_x_17:
[----:B------:R-:W-:-:S07]  /*1b30*/  FADD.FTZ R0, R0, R3 ;  /* 0x0000000300007221 */ /* 0x000fce0000010000 */
.L_x_25:
[----:B------:R-:W-:Y:S05]  /*1b40*/  BSYNC.RECONVERGENT B1 ;  /* 0x0000000000017941 */ /* 0x000fea0003800200 */
.L_x_15:
[----:B------:R-:W-:-:S04]  /*1b50*/  IMAD.MOV.U32 R3, RZ, RZ, 0x0 ;  /* 0x00000000ff037424 */ /* 0x000fc800078e00ff */
[----:B0-----:R-:W-:Y:S05]  /*1b60*/  RET.REL.NODEC R2 `(_Z27fusedEmbeddingPositionalGPUPfPiS_iiii) ;  /* 0xffffffe402247950 */ /* 0x001fea0003c3ffff */
.L_x_26:
[----:B------:R-:W-:-:S00]  /*1b70*/  BRA `(.L_x_26) ;  /* 0xfffffffc00fc7947 */ /* 0x000fc0000383ffff */
[----:B------:R-:W-:-:S00]  /*1b80*/  NOP ;  /* 0x0000000000007918 */ /* 0x000fc00000000000 */
[----:B------:R-:W-:-:S00]  /*1b90*/  NOP ;  /* 0x0000000000007918 */ /* 0x000fc00000000000 */
[----:B------:R-:W-:-:S00]  /*1ba0*/  NOP ;  /* 0x0000000000007918 */ /* 0x000fc00000000000 */
[----:B------:R-:W-:-:S00]  /*1bb0*/  NOP ;  /* 0x0000000000007918 */ /* 0x000fc00000000000 */
[----:B------:R-:W-:-:S00]  /*1bc0*/  NOP ;  /* 0x0000000000007918 */ /* 0x000fc00000000000 */
[----:B------:R-:W-:-:S00]  /*1bd0*/  NOP ;  /* 0x0000000000007918 */ /* 0x000fc00000000000 */
[----:B------:R-:W-:-:S00]  /*1be0*/  NOP ;  /* 0x0000000000007918 */ /* 0x000fc00000000000 */
[----:B------:R-:W-:-:S00]  /*1bf0*/  NOP ;  /* 0x0000000000007918 */ /* 0x000fc00000000000 */
.L_x_76:


//--------------------- .text._Z12layerNormGPUPfS_S_S_iii --------------------------
	.section	.text._Z12layerNormGPUPfS_S_S_iii,"ax",@progbits
	.align	128
        .global         _Z12layerNormGPUPfS_S_S_iii
        .type           _Z12layerNormGPUPfS_S_S_iii,@function
        .size           _Z12layerNormGPUPfS_S_S_iii,(.L_x_77 - _Z12layerNormGPUPfS_S_S_iii)
        .other          _Z12layerNormGPUPfS_S_S_iii,@"STO_CUDA_ENTRY STV_DEFAULT"
_Z12layerNormGPUPfS_S_S_iii:
.text._Z12layerNormGPUPfS_S_S_iii:
[----:B------:R-:W-:Y:S08]  /*0000*/  LDC R1, c[0x0][0x37c] ;  /* 0x0000df00ff017b82 */ /* 0x000ff00000000800 */
[----:B------:R-:W0:Y:S08]  /*0010*/  LDC.64 R4, c[0x0][0x3a0] ;  /* 0x0000e800ff047b82 */ /* 0x000e300000000a00 */
[----:B------:R-:W1:Y:S01]  /*0020*/  S2UR UR4, SR_CTAID.X ;  /* 0x00000000000479c3 */ /* 0x000e620000002500 */
[----:B0-----:R-:W0:Y:S08]  /*0030*/  I2F.U32.RP R0, R5 ;  /* 0x0000000500007306 */ /* 0x001e300000209000 */
[----:B0-----:R-:W0:Y:S02]  /*0040*/  MUFU.RCP R0, R0 ;  /* 0x0000000000007308 */ /* 0x001e240000001000 */
[----:B0-----:R-:W-:-:S06]  /*0050*/  VIADD R2, R0, 0xffffffe ;  /* 0x0ffffffe00027836 */ /* 0x001fcc0000000000 */
[----:B------:R0:W2:Y:S02]  /*0060*/  F2I.FTZ.U32.TRUNC.NTZ R3, R2 ;  /* 0x0000000200037305 */ /* 0x0000a4000021f000 */
[----:B0-----:R-:W-:Y:S02]  /*0070*/  IMAD.MOV.U32 R2, RZ, RZ, RZ ;  /* 0x000000ffff027224 */ /* 0x001fe400078e00ff */
[----:B--2---:R-:W-:-:S04]  /*0080*/  IMAD.MOV R6, RZ, RZ, -R3 ;  /* 0x000000ffff067224 */ /* 0x004fc800078e0a03 */
[----:B------:R-:W-:-:S04]  /*0090*/  IMAD R7, R6, R5, RZ ;  /* 0x0000000506077224 */ /* 0x000fc800078e02ff */
[----:B------:R-:W-:-:S06]  /*00a0*/  IMAD.HI.U32 R3, R3, R7, R2 ;  /* 0x0000000703037227 */ /* 0x000fcc00078e0002 */
[----:B-1----:R-:W-:-:S05]  /*00b0*/  IMAD.HI.U32 R3, R3, UR4, RZ ;  /* 0x0000000403037c27 */ /* 0x002fca000f8e00ff */
[----:B------:R-:W-:-:S05]  /*00c0*/  IADD3 R6, PT, PT, -R3, RZ, RZ ;  /* 0x000000ff03067210 */ /* 0x000fca0007ffe1ff */
[----:B------:R-:W-:Y:S01]  /*00d0*/  IMAD R0, R5, R6, UR4 ;  /* 0x0000000405007e24 */ /* 0x000fe2000f8e0206 */
[----:B------:R-:W-:-:S04]  /*00e0*/  LOP3.LUT R6, RZ, R5, RZ, 0x33, !PT ;  /* 0x00000005ff067212 */ /* 0x000fc800078e33ff */
[----:B------:R-:W-:-:S13]  /*00f0*/  ISETP.GE.U32.AND P0, PT, R0, R5, PT ;  /* 0x000000050000720c */ /* 0x000fda0003f06070 */
[----:B------:R-:W-:Y:S02]  /*0100*/  @P0 IMAD.IADD R0, R0, 0x1, -R5 ;  /* 0x0000000100000824 */ /* 0x000fe400078e0a05 */
[----:B------:R-:W-:Y:S01]  /*0110*/  @P0 VIADD R3, R3, 0x1 ;  /* 0x0000000103030836 */ /* 0x000fe20000000000 */
[----:B------:R-:W-:Y:S02]  /*0120*/  ISETP.NE.U32.AND P0, PT, R5, RZ, PT ;  /* 0x000000ff0500720c */ /* 0x000fe40003f05070 */
[----:B------:R-:W-:-:S13]  /*0130*/  ISETP.GE.U32.AND P1, PT, R0, R5, PT ;  /* 0x000000050000720c */ /* 0x000fda0003f26070 */
[----:B------:R-:W-:-:S05]  /*0140*/  @P1 VIADD R3, R3, 0x1 ;  /* 0x0000000103031836 */ /* 0x000fca0000000000 */
[----:B------:R-:W-:-:S04]  /*0150*/  SEL R3, R6, R3, !P0 ;  /* 0x0000000306037207 */ /* 0x000fc80004000000 */
[----:B------:R-:W-:-:S13]  /*0160*/  ISETP.GE.AND P2, PT, R3, R4, PT ;  /* 0x000000040300720c */ /* 0x000fda0003f46270 */
[----:B------:R-:W-:Y:S05]  /*0170*/  @P2 EXIT ;  /* 0x000000000000294d */ /* 0x000fea0003800000 */
[----:B------:R-:W0:Y:S01]  /*0180*/  S2R R2, SR_TID.X ;  /* 0x0000000000027919 */ /* 0x000e220000002100 */
[----:B------:R-:W0:Y:S01]  /*0190*/  LDCU UR4, c[0x0][0x3a8] ;  /* 0x00007500ff0477ac */ /* 0x000e220008000800 */
[----:B------:R-:W-:Y:S01]  /*01a0*/  IADD3 R7, PT, PT, R0, -R5, RZ ;  /* 0x8000000500077210 */ /* 0x000fe20007ffe0ff */
[----:B------:R-:W-:Y:S01]  /*01b0*/  BSSY.RECONVERGENT B0, `(.L_x_27) ;  /* 0x0000012000007945 */ /* 0x000fe20003800200 */
[----:B------:R-:W1:Y:S02]  /*01c0*/  LDCU.64 UR8, c[0x0][0x358] ;  /* 0x00006b00ff0877ac */ /* 0x000e640008000a00 */
[----:B------:R-:W-:-:S05]  /*01d0*/  @P0 SEL R6, R7, R0, P1 ;  /* 0x0000000007060207 */ /* 0x000fca0000800000 */
[----:B------:R-:W-:Y:S02]  /*01e0*/  IMAD R5, R3, R5, R6 ;  /* 0x0000000503057224 */ /* 0x000fe400078e0206 */
[----:B------:R-:W-:Y:S01]  /*01f0*/  IMAD.MOV.U32 R3, RZ, RZ, RZ ;  /* 0x000000ffff037224 */ /* 0x000fe200078e00ff */
[----:B0-----:R-:W-:-:S13]  /*0200*/  ISETP.GE.AND P2, PT, R2, UR4, PT ;  /* 0x0000000402007c0c */ /* 0x001fda000bf46270 */
[----:B-1----:R-:W-:Y:S05]  /*0210*/  @P2 BRA `(.L_x_28) ;  /* 0x00000000002c2947 */ /* 0x002fea0003800000 */
[----:B------:R-:W0:Y:S01]  /*0220*/  LDC R11, c[0x0][0x360] ;  /* 0x0000d800ff0b7b82 */ /* 0x000e220000000800 */
[----:B------:R-:W-:Y:S02]  /*0230*/  IMAD.MOV.U32 R3, RZ, RZ, RZ ;  /* 0x000000ffff037224 */ /* 0x000fe400078e00ff */
[----:B------:R-:W-:-:S05]  /*0240*/  IMAD.MOV.U32 R0, RZ, RZ, R2 ;  /* 0x000000ffff007224 */ /* 0x000fca00078e0002 */
[----:B------:R-:W1:Y:S02]  /*0250*/  LDC.64 R8, c[0x0][0x380] ;  /* 0x0000e000ff087b82 */ /* 0x000e640000000a00 */
.L_x_29:
[----:B------:R-:W-:-:S04]  /*0260*/  IMAD R7, R5, UR4, R0 ;  /* 0x0000000405077c24 */ /* 0x000fc8000f8e0200 */
[----:B-1----:R-:W-:-:S06]  /*0270*/  IMAD.WIDE R6, R7, 0x4, R8 ;  /* 0x0000000407067825 */ /* 0x002fcc00078e0208 */
[----:B------:R-:W2:Y:S01]  /*0280*/  LDG.E R6, desc[UR8][R6.64] ;  /* 0x0000000806067981 */ /* 0x000ea2000c1e1900 */
[----:B0-----:R-:W-:-:S04]  /*0290*/  IADD3 R0, PT, PT, R11, R0, RZ ;  /* 0x000000000b007210 */ /* 0x001fc80007ffe0ff */
[----:B------:R-:W-:Y:S01]  /*02a0*/  ISETP.GE.AND P0, PT, R0, UR4, PT ;  /* 0x0000000400007c0c */ /* 0x000fe2000bf06270 */
[----:B--2---:R-:W-:-:S12]  /*02b0*/  FADD R3, R6, R3 ;  /* 0x0000000306037221 */ /* 0x004fd80000000000 */
[----:B------:R-:W-:Y:S05]  /*02c0*/  @!P0 BRA `(.L_x_29) ;  /* 0xfffffffc00e48947 */ /* 0x000fea000383ffff */
.L_x_28:
[----:B------:R-:W-:Y:S05]  /*02d0*/  BSYNC.RECONVERGENT B0 ;  /* 0x0000000000007941 */ /* 0x000fea0003800200 */
.L_x_27:
[----:B------:R-:W0:Y:S01]  /*02e0*/  S2UR UR5, SR_CgaCtaId ;  /* 0x00000000000579c3 */ /* 0x000e220000008800 */
[----:B------:R-:W-:Y:S01]  /*02f0*/  UMOV UR4, 0x400 ;  /* 0x0000040000047882 */ /* 0x000fe20000000000 */
[----:B------:R-:W1:Y:S02]  /*0300*/  LDCU UR6, c[0x0][0x360] ;  /* 0x00006c00ff0677ac */ /* 0x000e640008000800 */
[----:B-1----:R-:W-:Y:S02]  /*0310*/  UISETP.GE.U32.AND UP0, UPT, UR6, 0x2, UPT ;  /* 0x000000020600788c */ /* 0x002fe4000bf06070 */
[----:B0-----:R-:W-:-:S06]  /*0320*/  ULEA UR4, UR5, UR4, 0x18 ;  /* 0x0000000405047291 */ /* 0x001fcc000f8ec0ff */
[----:B------:R-:W-:-:S05]  /*0330*/  LEA R6, R2, UR4, 0x2 ;  /* 0x0000000402067c11 */ /* 0x000fca000f8e10ff */
[----:B------:R0:W-:Y:S01]  /*0340*/  STS [R6], R3 ;  /* 0x0000000306007388 */ /* 0x0001e20000000800 */
[----:B------:R-:W-:Y:S06]  /*0350*/  BAR.SYNC.DEFER_BLOCKING 0x0 ;  /* 0x0000000000007b1d */ /* 0x000fec0000010000 */
[----:B------:R-:W-:Y:S05]  /*0360*/  BRA.U !UP0, `(.L_x_30) ;  /* 0x0000000108307547 */ /* 0x000fea000b800000 */
[----:B------:R-:W-:-:S07]  /*0370*/  IMAD.U32 R0, RZ, RZ, UR6 ;  /* 0x00000006ff007e24 */ /* 0x000fce000f8e00ff */
.L_x_31:
[----:B------:R-:W-:-:S04]  /*0380*/  SHF.R.U32.HI R9, RZ, 0x1, R0 ;  /* 0x00000001ff097819 */ /* 0x000fc80000011600 */
[----:B------:R-:W-:-:S13]  /*0390*/  ISETP.GE.U32.AND P0, PT, R2, R9, PT ;  /* 0x000000090200720c */ /* 0x000fda0003f06070 */
[----:B0-----:R-:W-:Y:S01]  /*03a0*/  @!P0 IMAD R3, R9, 0x4, R6 ;  /* 0x0000000409038824 */ /* 0x001fe200078e0206 */
[----:B------:R-:W-:Y:S05]  /*03b0*/  @!P0 LDS R4, [R6] ;  /* 0x0000000006048984 */ /* 0x000fea0000000800 */
[----:B------:R-:W0:Y:S02]  /*03c0*/  @!P0 LDS R3, [R3] ;  /* 0x0000000003038984 */ /* 0x000e240000000800 */
[----:B0-----:R-:W-:-:S05]  /*03d0*/  @!P0 FADD R7, R3, R4 ;  /* 0x0000000403078221 */ /* 0x001fca0000000000 */
[----:B------:R1:W-:Y:S01]  /*03e0*/  @!P0 STS [R6], R7 ;  /* 0x0000000706008388 */ /* 0x0003e20000000800 */
[----:B------:R-:W-:Y:S01]  /*03f0*/  BAR.SYNC.DEFER_BLOCKING 0x0 ;  /* 0x0000000000007b1d */ /* 0x000fe20000010000 */
[----:B------:R-:W-:Y:S01]  /*0400*/  ISETP.GT.U32.AND P0, PT, R0, 0x3, PT ;  /* 0x000000030000780c */ /* 0x000fe20003f04070 */
[----:B------:R-:W-:-:S12]  /*0410*/  IMAD.MOV.U32 R0, RZ, RZ, R9 ;  /* 0x000000ffff007224 */ /* 0x000fd800078e0009 */
[----:B-1----:R-:W-:Y:S05]  /*0420*/  @P0 BRA `(.L_x_31) ;  /* 0xfffffffc00d40947 */ /* 0x002fea000383ffff */
.L_x_30:
[----:B------:R-:W1:Y:S01]  /*0430*/  S2UR UR5, SR_CgaCtaId ;  /* 0x00000000000579c3 */ /* 0x000e620000008800 */
[----:B------:R-:W-:Y:S02]  /*0440*/  UMOV UR4, 0x400 ;  /* 0x0000040000047882 */ /* 0x000fe40000000000 */
[----:B-1----:R-:W-:Y:S01]  /*0450*/  ULEA UR4, UR5, UR4, 0x18 ;  /* 0x0000000405047291 */ /* 0x002fe2000f8ec0ff */
[----:B------:R-:W0:Y:S08]  /*0460*/  LDCU UR5, c[0x0][0x3a8] ;  /* 0x00007500ff0577ac */ /* 0x000e300008000800 */
[----:B------:R-:W1:Y:S01]  /*0470*/  LDS R0, [UR4] ;  /* 0x00000004ff007984 */ /* 0x000e620008000800 */
[----:B0-----:R-:W-:-:S02]  /*0480*/  I2FP.F32.S32 R3, UR5 ;  /* 0x0000000500037c45 */ /* 0x001fc40008201400 */
[----:B------:R-:W-:Y:S02]  /*0490*/  ISETP.GE.AND P2, PT, R2, UR5, PT ;  /* 0x0000000502007c0c */ /* 0x000fe4000bf46270 */
[----:B------:R-:W0:Y:S02]  /*04a0*/  MUFU.RCP R4, R3 ;  /* 0x0000000300047308 */ /* 0x000e240000001000 */
[----:B0-----:R-:W-:-:S04]  /*04b0*/  FFMA R7, -R3, R4, 1 ;  /* 0x3f80000003077423 */ /* 0x001fc80000000104 */
[----:B------:R-:W-:Y:S02]  /*04c0*/  FFMA R7, R4, R7, R4 ;  /* 0x0000000704077223 */ /* 0x000fe40000000004 */
[----:B-1----:R-:W0:Y:S02]  /*04d0*/  FCHK P0, R0, R3 ;  /* 0x0000000300007302 */ /* 0x002e240000000000 */
[----:B------:R-:W-:-:S04]  /*04e0*/  FFMA R4, R0, R7, RZ ;  /* 0x0000000700047223 */ /* 0x000fc800000000ff */
[----:B------:R-:W-:-:S04]  /*04f0*/  FFMA R8, -R3, R4, R0 ;  /* 0x0000000403087223 */ /* 0x000fc80000000100 */
[----:B------:R-:W-:Y:S01]  /*0500*/  FFMA R4, R7, R8, R4 ;  /* 0x0000000807047223 */ /* 0x000fe20000000004 */
[----:B0-----:R-:W-:Y:S06]  /*0510*/  @!P0 BRA `(.L_x_32) ;  /* 0x00000000000c8947 */ /* 0x001fec0003800000 */
[----:B------:R-:W-:-:S07]  /*0520*/  MOV R8, 0x540 ;  /* 0x0000054000087802 */ /* 0x000fce0000000f00 */
[----:B------:R-:W-:Y:S05]  /*0530*/  CALL.REL.NOINC `($__internal_1_$__cuda_sm3x_div_rn_noftz_f32_slowpath) ;  /* 0x0000000400387944 */ /* 0x000fea0003c00000 */
[----:B------:R-:W-:-:S07]  /*0540*/  MOV R4, R0 ;  /* 0x0000000000047202 */ /* 0x000fce0000000f00 */
.L_x_32:
[----:B------:R-:W-:Y:S01]  /*0550*/  BAR.SYNC.DEFER_BLOCKING 0x0 ;  /* 0x0000000000007b1d */ /* 0x000fe20000010000 */
[----:B------:R-:W-:-:S05]  /*0560*/  IMAD.MOV.U32 R7, RZ, RZ, RZ ;  /* 0x000000ffff077224 */ /* 0x000fca00078e00ff */
[----:B------:R-:W0:Y:S01]  /*0570*/  LDCU UR4, c[0x0][0x3a8] ;  /* 0x00007500ff0477ac */ /* 0x000e220008000800 */
[----:B------:R-:W-:Y:S04]  /*0580*/  BSSY.RECONVERGENT B0, `(.L_x_33) ;  /* 0x000000d000007945 */ /* 0x000fe80003800200 */
[----:B------:R-:W-:Y:S05]  /*0590*/  @P2 BRA `(.L_x_34) ;  /* 0x00000000002c2947 */ /* 0x000fea0003800000 */
[----:B------:R-:W1:Y:S01]  /*05a0*/  LDC.64 R10, c[0x0][0x380] ;  /* 0x0000e000ff0a7b82 */ /* 0x000e620000000a00 */
[----:B------:R-:W-:Y:S02]  /*05b0*/  IMAD.MOV.U32 R7, RZ, RZ, RZ ;  /* 0x000000ffff077224 */ /* 0x000fe400078e00ff */
[----:B------:R-:W-:-:S07]  /*05c0*/  IMAD.MOV.U32 R0, RZ, RZ, R2 ;  /* 0x000000ffff007224 */ /* 0x000fce00078e0002 */
.L_x_35:
[----:B0-----:R-:W-:-:S04]  /*05d0*/  IMAD R9, R5, UR4, R0 ;  /* 0x0000000405097c24 */ /* 0x001fc8000f8e0200 */
[----:B-1----:R-:W-:-:S06]  /*05e0*/  IMAD.WIDE R8, R9, 0x4, R10 ;  /* 0x0000000409087825 */ /* 0x002fcc00078e020a */
[----:B------:R-:W2:Y:S01]  /*05f0*/  LDG.E R9, desc[UR8][R8.64] ;  /* 0x0000000808097981 */ /* 0x000ea2000c1e1900 */
[----:B------:R-:W-:-:S04]  /*0600*/  IADD3 R0, PT, PT, R0, UR6, RZ ;  /* 0x0000000600007c10 */ /* 0x000fc8000fffe0ff */
[----:B------:R-:W-:Y:S01]  /*0610*/  ISETP.GE.AND P0, PT, R0, UR4, PT ;  /* 0x0000000400007c0c */ /* 0x000fe2000bf06270 */
[----:B--2---:R-:W-:-:S04]  /*0620*/  FADD R12, R9, -R4 ;  /* 0x80000004090c7221 */ /* 0x004fc80000000000 */
[----:B------:R-:W-:-:S08]  /*0630*/  FFMA R7, R12, R12, R7 ;  /* 0x0000000c0c077223 */ /* 0x000fd00000000007 */
[----:B------:R-:W-:Y:S05]  /*0640*/  @!P0 BRA `(.L_x_35) ;  /* 0xfffffffc00e08947 */ /* 0x000fea000383ffff */
.L_x_34:
[----:B0-----:R-:W-:Y:S05]  /*0650*/  BSYNC.RECONVERGENT B0 ;  /* 0x0000000000007941 */ /* 0x001fea0003800200 */
.L_x_33:
[----:B------:R0:W-:Y:S01]  /*0660*/  STS [R6], R7 ;  /* 0x0000000706007388 */ /* 0x0001e20000000800 */
[----:B------:R-:W-:Y:S01]  /*0670*/  UISETP.GE.U32.AND UP0, UPT, UR6, 0x2, UPT ;  /* 0x000000020600788c */ /* 0x000fe2000bf06070 */
[----:B------:R-:W-:Y:S08]  /*0680*/  BAR.SYNC.DEFER_BLOCKING 0x0 ;  /* 0x0000000000007b1d */ /* 0x000ff00000010000 */
[----:B0-----:R-:W-:Y:S05]  /*0690*/  BRA.U !UP0, `(.L_x_36) ;  /* 0x0000000108307547 */ /* 0x001fea000b800000 */
[----:B------:R-:W-:-:S07]  /*06a0*/  IMAD.U32 R0, RZ, RZ, UR6 ;  /* 0x00000006ff007e24 */ /* 0x000fce000f8e00ff */
.L_x_37:
[----:B------:R-:W-:-:S04]  /*06b0*/  SHF.R.U32.HI R11, RZ, 0x1, R0 ;  /* 0x00000001ff0b7819 */ /* 0x000fc80000011600 */
[----:B------:R-:W-:-:S13]  /*06c0*/  ISETP.GE.U32.AND P0, PT, R2, R11, PT ;  /* 0x0000000b0200720c */ /* 0x000fda0003f06070 */
[----:B------:R-:W-:Y:S01]  /*06d0*/  @!P0 IMAD R7, R11, 0x4, R6 ;  /* 0x000000040b078824 */ /* 0x000fe200078e0206 */
[----:B------:R-:W-:Y:S05]  /*06e0*/  @!P0 LDS R8, [R6] ;  /* 0x0000000006088984 */ /* 0x000fea0000000800 */
[----:B------:R-:W0:Y:S02]  /*06f0*/  @!P0 LDS R7, [R7] ;  /* 0x0000000007078984 */ /* 0x000e240000000800 */
[----:B0-----:R-:W-:-:S05]  /*0700*/  @!P0 FADD R9, R7, R8 ;  /* 0x0000000807098221 */ /* 0x001fca0000000000 */
[----:B------:R0:W-:Y:S01]  /*0710*/  @!P0 STS [R6], R9 ;  /* 0x0000000906008388 */ /* 0x0001e20000000800 */
[----:B------:R-:W-:Y:S01]  /*0720*/  BAR.SYNC.DEFER_BLOCKING 0x0 ;  /* 0x0000000000007b1d */ /* 0x000fe20000010000 */
[----:B------:R-:W-:Y:S01]  /*0730*/  ISETP.GT.U32.AND P0, PT, R0, 0x3, PT ;  /* 0x000000030000780c */ /* 0x000fe20003f04070 */
[----:B------:R-:W-:-:S12]  /*0740*/  IMAD.MOV.U32 R0, RZ, RZ, R11 ;  /* 0x000000ffff007224 */ /* 0x000fd800078e000b */
[----:B0-----:R-:W-:Y:S05]  /*0750*/  @P0 BRA `(.L_x_37) ;  /* 0xfffffffc00d40947 */ /* 0x001fea000383ffff */
.L_x_36:
[----:B------:R-:W0:Y:S01]  /*0760*/  S2UR UR5, SR_CgaCtaId ;  /* 0x00000000000579c3 */ /* 0x000e220000008800 */
[----:B------:R-:W-:Y:S01]  /*0770*/  UMOV UR4, 0x400 ;  /* 0x0000040000047882 */ /* 0x000fe20000000000 */
[----:B------:R-:W1:Y:S02]  /*0780*/  MUFU.RCP R0, R3 ;  /* 0x0000000300007308 */ /* 0x000e640000001000 */
[----:B-1----:R-:W-:-:S04]  /*0790*/  FFMA R7, -R3, R0, 1 ;  /* 0x3f80000003077423 */ /* 0x002fc80000000100 */
[----:B------:R-:W-:Y:S01]  /*07a0*/  FFMA R0, R0, R7, R0 ;  /* 0x0000000700007223 */ /* 0x000fe20000000000 */
[----:B0-----:R-:W-:-:S09]  /*07b0*/  ULEA UR4, UR5, UR4, 0x18 ;  /* 0x0000000405047291 */ /* 0x001fd2000f8ec0ff */
[----:B------:R-:W0:Y:S02]  /*07c0*/  LDS R6, [UR4] ;  /* 0x00000004ff067984 */ /* 0x000e240008000800 */
[----:B------:R-:W1:Y:S02]  /*07d0*/  LDCU UR4, c[0x0][0x3a8] ;  /* 0x00007500ff0477ac */ /* 0x000e640008000800 */
[----:B-1----:R-:W-:Y:S01]  /*07e0*/  ISETP.GE.AND P2, PT, R2, UR4, PT ;  /* 0x0000000402007c0c */ /* 0x002fe2000bf46270 */
[----:B0-----:R-:W0:Y:S01]  /*07f0*/  FCHK P0, R6, R3 ;  /* 0x0000000306007302 */ /* 0x001e220000000000 */
[----:B------:R-:W-:-:S04]  /*0800*/  FFMA R7, R0, R6, RZ ;  /* 0x0000000600077223 */ /* 0x000fc800000000ff */
[----:B------:R-:W-:-:S04]  /*0810*/  FFMA R8, -R3, R7, R6 ;  /* 0x0000000703087223 */ /* 0x000fc80000000106 */
[----:B------:R-:W-:Y:S01]  /*0820*/  FFMA R0, R0, R8, R7 ;  /* 0x0000000800007223 */ /* 0x000fe20000000007 */
[----:B0-----:R-:W-:Y:S06]  /*0830*/  @!P0 BRA `(.L_x_38) ;  /* 0x00000000000c8947 */ /* 0x001fec0003800000 */
[----:B------:R-:W-:Y:S02]  /*0840*/  MOV R0, R6 ;  /* 0x0000000600007202 */ /* 0x000fe40000000f00 */
[----:B------:R-:W-:-:S07]  /*0850*/  MOV R8, 0x870 ;  /* 0x0000087000087802 */ /* 0x000fce0000000f00 */
[----:B------:R-:W-:Y:S05]  /*0860*/  CALL.REL.NOINC `($__internal_1_$__cuda_sm3x_div_rn_noftz_f32_slowpath) ;  /* 0x00000000006c7944 */ /* 0x000fea0003c00000 */
.L_x_38:
[----:B------:R-:W-:Y:S01]  /*0870*/  FADD R0, R0, 9.9999997473787516356e-06 ;  /* 0x3727c5ac00007421 */ /* 0x000fe20000000000 */
[----:B------:R-:W-:Y:S06]  /*0880*/  @P2 EXIT ;  /* 0x000000000000294d */ /* 0x000fec0003800000 */
[C---:B------:R-:W-:Y:S01]  /*0890*/  FSETP.GEU.AND P0, PT, |R0|.reuse, 1.175494350822287508e-38, PT ;  /* 0x008000000000780b */ /* 0x040fe20003f0e200 */
[----:B------:R-:W0:Y:S01]  /*08a0*/  LDC.64 R6, c[0x0][0x390] ;  /* 0x0000e400ff067b82 */ /* 0x000e220000000a00 */
[----:B------:R-:W1:Y:S07]  /*08b0*/  LDCU UR4, c[0x0][0x3a8] ;  /* 0x00007500ff0477ac */ /* 0x000e6e0008000800 */
[----:B------:R-:W2:Y:S04]  /*08c0*/  LDC.64 R8, c[0x0][0x398] ;  /* 0x0000e600ff087b82 */ /* 0x000ea80000000a00 */
[----:B------:R-:W-:-:S04]  /*08d0*/  @!P0 FMUL R0, R0, 16777216 ;  /* 0x4b80000000008820 */ /* 0x000fc80000400000 */
[----:B------:R-:W3:Y:S01]  /*08e0*/  LDC.64 R10, c[0x0][0x380] ;  /* 0x0000e000ff0a7b82 */ /* 0x000ee20000000a00 */
[----:B------:R-:W4:Y:S07]  /*08f0*/  MUFU.RSQ R3, R0 ;  /* 0x0000000000037308 */ /* 0x000f2e0000001400 */
[----:B------:R-:W0:Y:S01]  /*0900*/  LDC.64 R12, c[0x0][0x388] ;  /* 0x0000e200ff0c7b82 */ /* 0x000e220000000a00 */
[----:B-1--4-:R-:W-:-:S07]  /*0910*/  @!P0 FMUL R3, R3, 4096 ;  /* 0x4580000003038820 */ /* 0x012fce0000400000 */
.L_x_39:
[----:B-1----:R-:W-:-:S04]  /*0920*/  IMAD R21, R5, UR4, R2 ;  /* 0x0000000405157c24 */ /* 0x002fc8000f8e0202 */
[----:B---3--:R-:W-:-:S04]  /*0930*/  IMAD.WIDE R14, R21, 0x4, R10 ;  /* 0x00000004150e7825 */ /* 0x008fc800078e020a */
[C---:B0-----:R-:W-:Y:S02]  /*0940*/  IMAD.WIDE R16, R2.reuse, 0x4, R6 ;  /* 0x0000000402107825 */ /* 0x041fe400078e0206 */
[----:B------:R-:W3:Y:S02]  /*0950*/  LDG.E R15, desc[UR8][R14.64] ;  /* 0x000000080e0f7981 */ /* 0x000ee4000c1e1900 */
[----:B--2---:R-:W-:Y:S02]  /*0960*/  IMAD.WIDE R18, R2, 0x4, R8 ;  /* 0x0000000402127825 */ /* 0x004fe400078e0208 */
[----:B------:R-:W2:Y:S04]  /*0970*/  LDG.E R17, desc[UR8][R16.64] ;  /* 0x0000000810117981 */ /* 0x000ea8000c1e1900 */
[----:B------:R-:W2:Y:S01]  /*0980*/  LDG.E R19, desc[UR8][R18.64] ;  /* 0x0000000812137981 */ /* 0x000ea2000c1e1900 */
[----:B------:R-:W-:-:S04]  /*0990*/  IMAD.WIDE R20, R21, 0x4, R12 ;  /* 0x0000000415147825 */ /* 0x000fc800078e020c */
[----:B------:R-:W-:-:S05]  /*09a0*/  VIADD R2, R2, UR6 ;  /* 0x0000000602027c36 */ /* 0x000fca0008000000 */
[----:B------:R-:W-:Y:S01]  /*09b0*/  ISETP.GE.AND P0, PT, R2, UR4, PT ;  /* 0x0000000402007c0c */ /* 0x000fe2000bf06270 */
[----:B---3--:R-:W-:-:S04]  /*09c0*/  FADD R0, R15, -R4 ;  /* 0x800000040f007221 */ /* 0x008fc80000000000 */
[----:B------:R-:W-:-:S04]  /*09d0*/  FMUL R0, R3, R0 ;  /* 0x0000000003007220 */ /* 0x000fc80000400000 */
[----:B--2---:R-:W-:-:S05]  /*09e0*/  FFMA R23, R0, R17, R19 ;  /* 0x0000001100177223 */ /* 0x004fca0000000013 */
[----:B------:R1:W-:Y:S01]  /*09f0*/  STG.E desc[UR8][R20.64], R23 ;  /* 0x0000001714007986 */ /* 0x0003e2000c101908 */
[----:B------:R-:W-:Y:S05]  /*0a00*/  @!P0 BRA `(.L_x_39) ;  /* 0xfffffffc00c48947 */ /* 0x000fea000383ffff */
[----:B------:R-:W-:Y:S05]  /*0a10*/  EXIT ;  /* 0x000000000000794d */ /* 0x000fea0003800000 */
        .weak           $__internal_1_$__cuda_sm3x_div_rn_noftz_f32_slowpath
        .type           $__internal_1_$__cuda_sm3x_div_rn_noftz_f32_slowpath,@function
        .size           $__internal_1_$__cuda_sm3x_div_rn_noftz_f32_slowpath,(.L_x_77 - $__internal_1_$__cuda_sm3x_div_rn_noftz_f32_slowpath)
$__internal_1_$__cuda_sm3x_div_rn_noftz_f32_slowpath:
[----:B------:R-:W-:Y:S02]  /*0a20*/  SHF.R.U32.HI R9, RZ, 0x17, R3 ;  /* 0x00000017ff097819 */ /* 0x000fe40000011603 */
[----:B------:R-:W-:Y:S02]  /*0a30*/  SHF.R.U32.HI R7, RZ, 0x17, R0 ;  /* 0x00000017ff077819 */ /* 0x000fe40000011600 */
[----:B------:R-:W-:Y:S02]  /*0a40*/  LOP3.LUT R14, R9, 0xff, RZ, 0xc0, !PT ;  /* 0x000000ff090e7812 */ /* 0x000fe400078ec0ff */
[----:B------:R-:W-:Y:S02]  /*0a50*/  LOP3.LUT R12, R7, 0xff, RZ, 0xc0, !PT ;  /* 0x000000ff070c7812 */ /* 0x000fe400078ec0ff */
[----:B------:R-:W-:Y:S01]  /*0a60*/  MOV R9, R3 ;  /* 0x0000000300097202 */ /* 0x000fe20000000f00 */
[----:B------:R-:W-:Y:S02]  /*0a70*/  VIADD R11, R14, 0xffffffff ;  /* 0xffffffff0e0b7836 */ /* 0x000fe40000000000 */
[----:B------:R-:W-:-:S03]  /*0a80*/  VIADD R10, R12, 0xffffffff ;  /* 0xffffffff0c0a7836 */ /* 0x000fc60000000000 */
[----:B------:R-:W-:-:S04]  /*0a90*/  ISETP.GT.U32.AND P0, PT, R11, 0xfd, PT ;  /* 0x000000fd0b00780c */ /* 0x000fc80003f04070 */
[----:B------:R-:W-:-:S13]  /*0aa0*/  ISETP.GT.U32.OR P0, PT, R10, 0xfd, P0 ;  /* 0x000000fd0a00780c */ /* 0x000fda0000704470 */
[----:B------:R-:W-:Y:S01]  /*0ab0*/  @!P0 IMAD.MOV.U32 R7, RZ, RZ, RZ ;  /* 0x000000ffff078224 */ /* 0x000fe200078e00ff */
        /* <DEDUP_REMOVED lines=22> */
[----:B------:R-:W-:-:S03]  /*0c20*/  @!P1 FFMA R9, R3, 1.84467440737095516160e+19, RZ ;  /* 0x5f80000003099823 */ /* 0x000fc600000000ff */
[----:B------:R-:W-:-:S07]  /*0c30*/  @!P1 IADD3 R7, PT, PT, R7, 0x40, RZ ;  /* 0x0000004007079810 */ /* 0x000fce0007ffe0ff */
.L_x_40:
[----:B------:R-:W-:-:S05]  /*0c40*/  LEA R10, R14, 0xc0800000, 0x17 ;  /* 0xc08000000e0a7811 */ /* 0x000fca00078eb8ff */
[----:B------:R-:W-:Y:S02]  /*0c50*/  IMAD.IADD R10, R9, 0x1, -R10 ;  /* 0x00000001090a7824 */ /* 0x000fe400078e0a0a */
[----:B------:R-:W-:Y:S02]  /*0c60*/  VIADD R9, R12, 0xffffff81 ;  /* 0xffffff810c097836 */ /* 0x000fe40000000000 */
[----:B------:R0:W1:Y:S01]  /*0c70*/  MUFU.RCP R11, R10 ;  /* 0x0000000a000b7308 */ /* 0x0000620000001000 */
[----:B------:R-:W-:Y:S01]  /*0c80*/  FADD.FTZ R13, -R10, -RZ ;  /* 0x800000ff0a0d7221 */ /* 0x000fe20000010100 */
[C---:B------:R-:W-:Y:S01]  /*0c90*/  IMAD R0, R9.reuse, -0x800000, R0 ;  /* 0xff80000009007824 */ /* 0x040fe200078e0200 */
[----:B0-----:R-:W-:-:S04]  /*0ca0*/  IADD3 R10, PT, PT, R9, 0x7f, -R14 ;  /* 0x0000007f090a7810 */ /* 0x001fc80007ffe80e */
[----:B------:R-:W-:Y:S01]  /*0cb0*/  IADD3 R10, PT, PT, R10, R7, RZ ;  /* 0x000000070a0a7210 */ /* 0x000fe20007ffe0ff */
[----:B-1----:R-:W-:-:S04]  /*0cc0*/  FFMA R12, R11, R13, 1 ;  /* 0x3f8000000b0c7423 */ /* 0x002fc8000000000d */
[----:B------:R-:W-:-:S04]  /*0cd0*/  FFMA R16, R11, R12, R11 ;  /* 0x0000000c0b107223 */ /* 0x000fc8000000000b */
[----:B------:R-:W-:-:S04]  /*0ce0*/  FFMA R11, R0, R16, RZ ;  /* 0x00000010000b7223 */ /* 0x000fc800000000ff */
[----:B------:R-:W-:-:S04]  /*0cf0*/  FFMA R12, R13, R11, R0 ;  /* 0x0000000b0d0c7223 */ /* 0x000fc80000000000 */
[----:B------:R-:W-:-:S04]  /*0d00*/  FFMA R11, R16, R12, R11 ;  /* 0x0000000c100b7223 */ /* 0x000fc8000000000b */
[----:B------:R-:W-:-:S04]  /*0d10*/  FFMA R12, R13, R11, R0 ;  /* 0x0000000b0d0c7223 */ /* 0x000fc80000000000 */
[----:B------:R-:W-:-:S05]  /*0d20*/  FFMA R0, R16, R12, R11 ;  /* 0x0000000c10007223 */ /* 0x000fca000000000b */
        /* <DEDUP_REMOVED lines=14> */
[CCC-:B------:R-:W-:Y:S01]  /*0e10*/  FFMA.RM R10, R16.reuse, R12.reuse, R11.reuse ;  /* 0x0000000c100a7223 */ /* 0x1c0fe2000000400b */
[C---:B------:R-:W-:Y:S02]  /*0e20*/  ISETP.NE.AND P3, PT, R13.reuse, RZ, PT ;  /* 0x000000ff0d00720c */ /* 0x040fe40003f65270 */
[----:B------:R-:W-:Y:S02]  /*0e30*/  ISETP.NE.AND P1, PT, R13, RZ, PT ;  /* 0x000000ff0d00720c */ /* 0x000fe40003f25270 */
[----:B------:R-:W-:Y:S01]  /*0e40*/  LOP3.LUT R9, R7, 0x7fffff, RZ, 0xc0, !PT ;  /* 0x007fffff07097812 */ /* 0x000fe200078ec0ff */
[----:B------:R-:W-:Y:S01]  /*0e50*/  FFMA.RP R7, R16, R12, R11 ;  /* 0x0000000c10077223 */ /* 0x000fe2000000800b */
[----:B------:R-:W-:Y:S01]  /*0e60*/  IADD3 R12, PT, PT, R13, 0x20, RZ ;  /* 0x000000200d0c7810 */ /* 0x000fe20007ffe0ff */
[----:B------:R-:W-:Y:S01]  /*0e70*/  IMAD.MOV R11, RZ, RZ, -R13 ;  /* 0x000000ffff0b7224 */ /* 0x000fe200078e0a0d */
[----:B------:R-:W-:-:S02]  /*0e80*/  LOP3.LUT R9, R9, 0x800000, RZ, 0xfc, !PT ;  /* 0x0080000009097812 */ /* 0x000fc400078efcff */
[----:B------:R-:W-:Y:S02]  /*0e90*/  FSETP.NEU.FTZ.AND P0, PT, R7, R10, PT ;  /* 0x0000000a0700720b */ /* 0x000fe40003f1d000 */
[----:B------:R-:W-:Y:S02]  /*0ea0*/  SHF.L.U32 R12, R9, R12, RZ ;  /* 0x0000000c090c7219 */ /* 0x000fe400000006ff */
[----:B------:R-:W-:Y:S02]  /*0eb0*/  SEL R10, R11, RZ, P3 ;  /* 0x000000ff0b0a7207 */ /* 0x000fe40001800000 */
[----:B------:R-:W-:Y:S02]  /*0ec0*/  ISETP.NE.AND P1, PT, R12, RZ, P1 ;  /* 0x000000ff0c00720c */ /* 0x000fe40000f25270 */
[----:B------:R-:W-:Y:S02]  /*0ed0*/  SHF.R.U32.HI R10, RZ, R10, R9 ;  /* 0x0000000aff0a7219 */ /* 0x000fe40000011609 */
[----:B------:R-:W-:-:S02]  /*0ee0*/  PLOP3.LUT P0, PT, P0, P1, PT, 0xf8, 0x8f ;  /* 0x00000000008f781c */ /* 0x000fc40000703f70 */
[----:B------:R-:W-:Y:S02]  /*0ef0*/  SHF.R.U32.HI R12, RZ, 0x1, R10 ;  /* 0x00000001ff0c7819 */ /* 0x000fe4000001160a */
[----:B------:R-:W-:-:S04]  /*0f00*/  SEL R7, RZ, 0x1, !P0 ;  /* 0x00000001ff077807 */ /* 0x000fc80004000000 */
[----:B------:R-:W-:-:S04]  /*0f10*/  LOP3.LUT R7, R7, 0x1, R12, 0xf8, !PT ;  /* 0x0000000107077812 */ /* 0x000fc800078ef80c */
[----:B------:R-:W-:-:S05]  /*0f20*/  LOP3.LUT R7, R7, R10, RZ, 0xc0, !PT ;  /* 0x0000000a07077212 */ /* 0x000fca00078ec0ff */
[----:B------:R-:W-:-:S05]  /*0f30*/  IMAD.IADD R7, R12, 0x1, R7 ;  /* 0x000000010c077824 */ /* 0x000fca00078e0207 */
[----:B------:R-:W-:Y:S01]  /*0f40*/  LOP3.LUT R0, R7, R0, RZ, 0xfc, !PT ;  /* 0x0000000007007212 */ /* 0x000fe200078efcff */
[----:B------:R-:W-:Y:S06]  /*0f50*/  BRA `(.L_x_47) ;  /* 0x0000000000347947 */ /* 0x000fec0003800000 */
.L_x_46:
[----:B------:R-:W-:-:S04]  /*0f60*/  LOP3.LUT R0, R0, 0x80000000, RZ, 0xc0, !PT ;  /* 0x8000000000007812 */ /* 0x000fc800078ec0ff */
[----:B------:R-:W-:Y:S01]  /*0f70*/  LOP3.LUT R0, R0, 0x7f800000, RZ, 0xfc, !PT ;  /* 0x7f80000000007812 */ /* 0x000fe200078efcff */
[----:B------:R-:W-:Y:S06]  /*0f80*/  BRA `(.L_x_47) ;  /* 0x0000000000287947 */ /* 0x000fec0003800000 */
.L_x_45:
[----:B------:R-:W-:Y:S01]  /*0f90*/  LEA R0, R10, R0, 0x17 ;  /* 0x000000000a007211 */ /* 0x000fe200078eb8ff */
[----:B------:R-:W-:Y:S06]  /*0fa0*/  BRA `(.L_x_47) ;  /* 0x0000000000207947 */ /* 0x000fec0003800000 */
.L_x_44:
[----:B------:R-:W-:-:S04]  /*0fb0*/  LOP3.LUT R0, R9, 0x80000000, R0, 0x48, !PT ;  /* 0x8000000009007812 */ /* 0x000fc800078e4800 */
[----:B------:R-:W-:Y:S01]  /*0fc0*/  LOP3.LUT R0, R0, 0x7f800000, RZ, 0xfc, !PT ;  /* 0x7f80000000007812 */ /* 0x000fe200078efcff */
[----:B------:R-:W-:Y:S06]  /*0fd0*/  BRA `(.L_x_47) ;  /* 0x0000000000147947 */ /* 0x000fec0003800000 */
.L_x_43:
[----:B------:R-:W-:Y:S01]  /*0fe0*/  LOP3.LUT R0, R9, 0x80000000, R0, 0x48, !PT ;  /* 0x8000000009007812 */ /* 0x000fe200078e4800 */
[----:B------:R-:W-:Y:S06]  /*0ff0*/  BRA `(.L_x_47) ;  /* 0x00000000000c7947 */ /* 0x000fec0003800000 */
.L_x_42:
[----:B------:R-:W0:Y:S01]  /*1000*/  MUFU.RSQ R0, -QNAN ;  /* 0xffc0000000007908 */ /* 0x000e220000001400 */
[----:B------:R-:W-:Y:S05]  /*1010*/  BRA `(.L_x_47) ;  /* 0x0000000000047947 */ /* 0x000fea0003800000 */
.L_x_41:
[----:B------:R-:W-:-:S07]  /*1020*/  FADD.FTZ R0, R0, R3 ;  /* 0x0000000300007221 */ /* 0x000fce0000010000 */
.L_x_47:
[----:B------:R-:W-:-:S04]  /*1030*/  IMAD.MOV.U32 R9, RZ, RZ, 0x0 ;  /* 0x00000000ff097424 */ /* 0x000fc800078e00ff */
[----:B0-----:R-:W-:Y:S05]  /*1040*/  RET.REL.NODEC R8 `(_Z12layerNormGPUPfS_S_S_iii) ;  /* 0xffffffec08ec7950 */ /* 0x001fea0003c3ffff */
.L_x_48:
        /* <DEDUP_REMOVED lines=11> */
.L_x_77:


//--------------------- .text._Z21positionalEncodingGPUPfiii --------------------------
	.section	.text._Z21positionalEncodingGPUPfiii,"ax",@progbits
	.align	128
        .global         _Z21positionalEncodingGPUPfiii
        .type           _Z21positionalEncodingGPUPfiii,@function
        .size           _Z21positionalEncodingGPUPfiii,(.L_x_78 - _Z21positionalEncodingGPUPfiii)
        .other          _Z21positionalEncodingGPUPfiii,@"STO_CUDA_ENTRY STV_DEFAULT"
_Z21positionalEncodingGPUPfiii:
.text._Z21positionalEncodingGPUPfiii:
        /* <DEDUP_REMOVED lines=14> */
[----:B------:R-:W-:Y:S01]  /*00e0*/  BSSY.RECONVERGENT B0, `(.L_x_49) ;  /* 0x0000047000007945 */ /* 0x000fe20003800200 */
[----:B------:R-:W-:Y:S02]  /*00f0*/  IABS R11, R5 ;  /* 0x00000005000b7213 */ /* 0x000fe40000000000 */
[-C--:B------:R-:W-:Y:S01]  /*0100*/  IABS R2, R10.reuse ;  /* 0x0000000a00027213 */ /* 0x080fe20000000000 */
[----:B------:R-:W0:Y:S01]  /*0110*/  I2F.RP R8, R3 ;  /* 0x0000000300087306 */ /* 0x000e220000209400 */
[----:B------:R-:W-:Y:S02]  /*0120*/  IABS R12, R10 ;  /* 0x0000000a000c7213 */ /* 0x000fe40000000000 */
[----:B------:R-:W-:-:S05]  /*0130*/  ISETP.GE.AND P2, PT, R5, RZ, PT ;  /* 0x000000ff0500720c */ /* 0x000fca0003f46270 */
[----:B------:R-:W1:Y:S08]  /*0140*/  I2F.RP R4, R2 ;  /* 0x0000000200047306 */ /* 0x000e700000209400 */
[----:B0-----:R-:W-:Y:S08]  /*0150*/  MUFU.RCP R8, R8 ;  /* 0x0000000800087308 */ /* 0x001ff00000001000 */
[----:B-1----:R-:W0:Y:S02]  /*0160*/  MUFU.RCP R4, R4 ;  /* 0x0000000400047308 */ /* 0x002e240000001000 */
[----:B0-----:R-:W-:-:S06]  /*0170*/  VIADD R6, R4, 0xffffffe ;  /* 0x0ffffffe04067836 */ /* 0x001fcc0000000000 */
[----:B------:R0:W1:Y:S02]  /*0180*/  F2I.FTZ.U32.TRUNC.NTZ R7, R6 ;  /* 0x0000000600077305 */ /* 0x000064000021f000 */
[----:B0-----:R-:W-:Y:S02]  /*0190*/  IMAD.MOV.U32 R6, RZ, RZ, RZ ;  /* 0x000000ffff067224 */ /* 0x001fe400078e00ff */
[----:B-1----:R-:W-:-:S04]  /*01a0*/  IMAD.MOV R9, RZ, RZ, -R7 ;  /* 0x000000ffff097224 */ /* 0x002fc800078e0a07 */
[----:B------:R-:W-:-:S04]  /*01b0*/  IMAD R9, R9, R2, RZ ;  /* 0x0000000209097224 */ /* 0x000fc800078e02ff */
[----:B------:R-:W-:-:S04]  /*01c0*/  IMAD.HI.U32 R4, R7, R9, R6 ;  /* 0x0000000907047227 */ /* 0x000fc800078e0006 */
[----:B------:R-:W-:Y:S02]  /*01d0*/  VIADD R7, R8, 0xffffffe ;  /* 0x0ffffffe08077836 */ /* 0x000fe40000000000 */
[----:B------:R-:W-:Y:S02]  /*01e0*/  IMAD.MOV R9, RZ, RZ, -R12 ;  /* 0x000000ffff097224 */ /* 0x000fe400078e0a0c */
[----:B------:R-:W-:Y:S02]  /*01f0*/  IMAD.HI.U32 R4, R4, R11, RZ ;  /* 0x0000000b04047227 */ /* 0x000fe400078e00ff */
[----:B------:R-:W0:Y:S02]  /*0200*/  F2I.FTZ.U32.TRUNC.NTZ R7, R7 ;  /* 0x0000000700077305 */ /* 0x000e24000021f000 */
[----:B------:R-:W-:-:S05]  /*0210*/  IMAD R9, R4, R9, R11 ;  /* 0x0000000904097224 */ /* 0x000fca00078e020b */
[----:B------:R-:W-:Y:S02]  /*0220*/  ISETP.GT.U32.AND P0, PT, R2, R9, PT ;  /* 0x000000090200720c */ /* 0x000fe40003f04070 */
[----:B0-----:R-:W-:-:S11]  /*0230*/  IADD3 R4, PT, PT, RZ, -R7, RZ ;  /* 0x80000007ff047210 */ /* 0x001fd60007ffe0ff */
[----:B------:R-:W-:Y:S01]  /*0240*/  @!P0 IMAD.IADD R9, R9, 0x1, -R2 ;  /* 0x0000000109098824 */ /* 0x000fe200078e0a02 */
[----:B------:R-:W-:Y:S01]  /*0250*/  ISETP.NE.AND P0, PT, R10, RZ, PT ;  /* 0x000000ff0a00720c */ /* 0x000fe20003f05270 */
[----:B------:R-:W-:-:S03]  /*0260*/  IMAD R13, R4, R3, RZ ;  /* 0x00000003040d7224 */ /* 0x000fc600078e02ff */
[----:B------:R-:W-:Y:S01]  /*0270*/  ISETP.GT.U32.AND P1, PT, R2, R9, PT ;  /* 0x000000090200720c */ /* 0x000fe20003f24070 */
[----:B------:R-:W-:-:S06]  /*0280*/  IMAD.HI.U32 R6, R7, R13, R6 ;  /* 0x0000000d07067227 */ /* 0x000fcc00078e0006 */
[----:B------:R-:W-:-:S04]  /*0290*/  IMAD.HI.U32 R4, R6, R11, RZ ;  /* 0x0000000b06047227 */ /* 0x000fc800078e00ff */
[----:B------:R-:W-:Y:S02]  /*02a0*/  IMAD.MOV R4, RZ, RZ, -R4 ;  /* 0x000000ffff047224 */ /* 0x000fe400078e0a04 */
[----:B------:R-:W-:Y:S02]  /*02b0*/  @!P1 IMAD.IADD R9, R9, 0x1, -R2 ;  /* 0x0000000109099824 */ /* 0x000fe400078e0a02 */
[C---:B------:R-:W-:Y:S01]  /*02c0*/  IMAD R2, R3.reuse, R4, R11 ;  /* 0x0000000403027224 */ /* 0x040fe200078e020b */
[----:B------:R-:W-:Y:S01]  /*02d0*/  I2FP.F32.S32 R11, R0 ;  /* 0x00000000000b7245 */ /* 0x000fe20000201400 */
[----:B------:R-:W-:Y:S01]  /*02e0*/  @!P2 IMAD.MOV R9, RZ, RZ, -R9 ;  /* 0x000000ffff09a224 */ /* 0x000fe200078e0a09 */
[----:B------:R-:W-:Y:S02]  /*02f0*/  @!P0 LOP3.LUT R9, RZ, R10, RZ, 0x33, !PT ;  /* 0x0000000aff098212 */ /* 0x000fe400078e33ff */
[----:B------:R-:W-:Y:S01]  /*0300*/  ISETP.GT.U32.AND P1, PT, R3, R2, PT ;  /* 0x000000020300720c */ /* 0x000fe20003f24070 */
[----:B------:R-:W0:Y:S01]  /*0310*/  MUFU.RCP R10, R11 ;  /* 0x0000000b000a7308 */ /* 0x000e220000001000 */
[----:B------:R-:W-:-:S05]  /*0320*/  IABS R4, R9 ;  /* 0x0000000900047213 */ /* 0x000fca0000000000 */
[----:B------:R-:W-:-:S05]  /*0330*/  IMAD.HI.U32 R6, R6, R4, RZ ;  /* 0x0000000406067227 */ /* 0x000fca00078e00ff */
[----:B------:R-:W-:Y:S01]  /*0340*/  IADD3 R7, PT, PT, -R6, RZ, RZ ;  /* 0x000000ff06077210 */ /* 0x000fe20007ffe1ff */
[----:B------:R-:W-:Y:S01]  /*0350*/  @!P1 IMAD.IADD R2, R2, 0x1, -R3 ;  /* 0x0000000102029824 */ /* 0x000fe200078e0a03 */
[----:B------:R-:W-:-:S03]  /*0360*/  ISETP.NE.AND P1, PT, R0, RZ, PT ;  /* 0x000000ff0000720c */ /* 0x000fc60003f25270 */
[C---:B------:R-:W-:Y:S01]  /*0370*/  IMAD R4, R3.reuse, R7, R4 ;  /* 0x0000000703047224 */ /* 0x040fe200078e0204 */
[----:B------:R-:W-:Y:S02]  /*0380*/  ISETP.GT.U32.AND P0, PT, R3, R2, PT ;  /* 0x000000020300720c */ /* 0x000fe40003f04070 */
[-C--:B------:R-:W-:Y:S02]  /*0390*/  LOP3.LUT R7, RZ, R0.reuse, RZ, 0x33, !PT ;  /* 0x00000000ff077212 */ /* 0x080fe400078e33ff */
[----:B------:R-:W-:-:S09]  /*03a0*/  LOP3.LUT R0, R9, R0, RZ, 0x3c, !PT ;  /* 0x0000000009007212 */ /* 0x000fd200078e3cff */
[----:B------:R-:W-:Y:S01]  /*03b0*/  @!P0 IMAD.IADD R2, R2, 0x1, -R3 ;  /* 0x0000000102028824 */ /* 0x000fe200078e0a03 */
[----:B------:R-:W-:-:S03]  /*03c0*/  ISETP.GT.U32.AND P0, PT, R3, R4, PT ;  /* 0x000000040300720c */ /* 0x000fc60003f04070 */
[----:B------:R-:W-:Y:S01]  /*03d0*/  @!P2 IMAD.MOV R2, RZ, RZ, -R2 ;  /* 0x000000ffff02a224 */ /* 0x000fe200078e0a02 */
[----:B------:R-:W-:-:S04]  /*03e0*/  ISETP.GE.AND P2, PT, R0, RZ, PT ;  /* 0x000000ff0000720c */ /* 0x000fc80003f46270 */
[----:B------:R-:W-:-:S04]  /*03f0*/  SEL R2, R7, R2, !P1 ;  /* 0x0000000207027207 */ /* 0x000fc80004800000 */
[----:B------:R-:W-:Y:S01]  /*0400*/  LEA.HI R8, R2, R2, RZ, 0x1 ;  /* 0x0000000202087211 */ /* 0x000fe200078f08ff */
[----:B------:R-:W-:Y:S02]  /*0410*/  @!P0 IMAD.IADD R4, R4, 0x1, -R3 ;  /* 0x0000000104048824 */ /* 0x000fe400078e0a03 */
[----:B------:R-:W-:Y:S01]  /*0420*/  @!P0 VIADD R6, R6, 0x1 ;  /* 0x0000000106068836 */ /* 0x000fe20000000000 */
[----:B------:R-:W-:Y:S02]  /*0430*/  SHF.R.S32.HI R8, RZ, 0x1, R8 ;  /* 0x00000001ff087819 */ /* 0x000fe40000011408 */
[----:B------:R-:W-:Y:S01]  /*0440*/  ISETP.GE.U32.AND P3, PT, R4, R3, PT ;  /* 0x000000030400720c */ /* 0x000fe20003f66070 */
[----:B0-----:R-:W-:Y:S01]  /*0450*/  FFMA R3, -R11, R10, 1 ;  /* 0x3f8000000b037423 */ /* 0x001fe2000000010a */
[----:B------:R-:W-:-:S03]  /*0460*/  I2FP.F32.S32 R8, R8 ;  /* 0x0000000800087245 */ /* 0x000fc60000201400 */
[----:B------:R-:W-:Y:S02]  /*0470*/  FFMA R3, R10, R3, R10 ;  /* 0x000000030a037223 */ /* 0x000fe4000000000a */
[----:B------:R-:W-:-:S04]  /*0480*/  FADD R0, R8, R8 ;  /* 0x0000000808007221 */ /* 0x000fc80000000000 */
[----:B------:R-:W0:Y:S01]  /*0490*/  FCHK P0, R0, R11 ;  /* 0x0000000b00007302 */ /* 0x000e220000000000 */
[----:B------:R-:W-:Y:S01]  /*04a0*/  FFMA R4, R0, R3, RZ ;  /* 0x0000000300047223 */ /* 0x000fe200000000ff */
[----:B------:R-:W-:-:S03]  /*04b0*/  @P3 VIADD R6, R6, 0x1 ;  /* 0x0000000106063836 */ /* 0x000fc60000000000 */
[----:B------:R-:W-:Y:S02]  /*04c0*/  FFMA R8, -R11, R4, R0 ;  /* 0x000000040b087223 */ /* 0x000fe40000000100 */
[----:B------:R-:W-:Y:S02]  /*04d0*/  @!P2 IADD3 R6, PT, PT, -R6, RZ, RZ ;  /* 0x000000ff0606a210 */ /* 0x000fe40007ffe1ff */
[----:B------:R-:W-:Y:S02]  /*04e0*/  FFMA R3, R3, R8, R4 ;  /* 0x0000000803037223 */ /* 0x000fe40000000004 */
[----:B------:R-:W-:Y:S01]  /*04f0*/  SEL R4, R7, R6, !P1 ;  /* 0x0000000607047207 */ /* 0x000fe20004800000 */
[----:B0-----:R-:W-:Y:S06]  /*0500*/  @!P0 BRA `(.L_x_50) ;  /* 0x0000000000108947 */ /* 0x001fec0003800000 */
[----:B------:R-:W-:Y:S01]  /*0510*/  IMAD.MOV.U32 R3, RZ, RZ, R11 ;  /* 0x000000ffff037224 */ /* 0x000fe200078e000b */
[----:B------:R-:W-:-:S07]  /*0520*/  MOV R6, 0x540 ;  /* 0x0000054000067802 */ /* 0x000fce0000000f00 */
[----:B------:R-:W-:Y:S05]  /*0530*/  CALL.REL.NOINC `($__internal_2_$__cuda_sm3x_div_rn_noftz_f32_slowpath) ;  /* 0x0000000c00b87944 */ /* 0x000fea0003c00000 */
[----:B------:R-:W-:-:S07]  /*0540*/  IMAD.MOV.U32 R3, RZ, RZ, R0 ;  /* 0x000000ffff037224 */ /* 0x000fce00078e0000 */
.L_x_50:
[----:B------:R-:W-:Y:S05]  /*0550*/  BSYNC.RECONVERGENT B0 ;  /* 0x0000000000007941 */ /* 0x000fea0003800200 */
.L_x_49:
[----:B------:R-:W-:Y:S01]  /*0560*/  FSETP.NEU.AND P0, PT, R3, RZ, PT ;  /* 0x000000ff0300720b */ /* 0x000fe20003f0d000 */
[----:B------:R-:W-:Y:S01]  /*0570*/  BSSY.RECONVERGENT B0, `(.L_x_51) ;  /* 0x0000026000007945 */ /* 0x000fe20003800200 */
[----:B------:R-:W-:-:S11]  /*0580*/  IMAD.MOV.U32 R9, RZ, RZ, 0x3f800000 ;  /* 0x3f800000ff097424 */ /* 0x000fd600078e00ff */
[----:B------:R-:W-:Y:S05]  /*0590*/  @!P0 BRA `(.L_x_52) ;  /* 0x00000000008c8947 */ /* 0x000fea0003800000 */
[----:B------:R-:W-:Y:S02]  /*05a0*/  HFMA2 R9, -RZ, RZ, 1.5732421875, -0.00018370151519775390625 ;  /* 0x3e4b8a05ff097431 */ /* 0x000fe400000001ff */
[----:B------:R-:W-:Y:S01]  /*05b0*/  IMAD.MOV.U32 R7, RZ, RZ, 0x303eee36 ;  /* 0x303eee36ff077424 */ /* 0x000fe200078e00ff */
[----:B------:R-:W-:Y:S01]  /*05c0*/  FSETP.NAN.AND P2, PT, |R3|, |R3|, PT ;  /* 0x400000030300720b */ /* 0x000fe20003f48200 */
[----:B------:R-:W-:Y:S02]  /*05d0*/  IMAD.MOV.U32 R0, RZ, RZ, 0x3fb8aa3b ;  /* 0x3fb8aa3bff007424 */ /* 0x000fe400078e00ff */
        /* <DEDUP_REMOVED lines=10> */
[----:B------:R-:W-:Y:S01]  /*0680*/  FFMA R6, R6, R3, -R7 ;  /* 0x0000000306067223 */ /* 0x000fe20000000807 */
[----:B------:R-:W-:-:S03]  /*0690*/  FSETP.GT.AND P1, PT, |R7|, 152, PT ;  /* 0x431800000700780b */ /* 0x000fc60003f24200 */
[----:B------:R-:W-:Y:S01]  /*06a0*/  FFMA R9, R9, R3, R6 ;  /* 0x0000000309097223 */ /* 0x000fe20000000006 */
[----:B0-----:R-:W-:Y:S01]  /*06b0*/  FADD R0, R7, -R8 ;  /* 0x8000000807007221 */ /* 0x001fe20000000000 */
[----:B------:R-:W-:-:S03]  /*06c0*/  FSETP.GT.AND P0, PT, R8, RZ, PT ;  /* 0x000000ff0800720b */ /* 0x000fc60003f04000 */
[----:B------:R-:W-:Y:S01]  /*06d0*/  FADD R0, R0, R9 ;  /* 0x0000000900007221 */ /* 0x000fe20000000000 */
[----:B------:R-:W-:Y:S02]  /*06e0*/  SEL R6, RZ, 0x83000000, P0 ;  /* 0x83000000ff067807 */ /* 0x000fe40000000000 */
[----:B------:R-:W-:Y:S01]  /*06f0*/  FSETP.GEU.AND P0, PT, R7, RZ, PT ;  /* 0x000000ff0700720b */ /* 0x000fe20003f0e000 */
[----:B------:R-:W-:Y:S02]  /*0700*/  FFMA R9, R0, R11, 0.0013391353422775864601 ;  /* 0x3aaf85ed00097423 */ /* 0x000fe4000000000b */
[----:B------:R-:W-:Y:S02]  /*0710*/  VIADD R8, R6, 0x7f000000 ;  /* 0x7f00000006087836 */ /* 0x000fe40000000000 */
[C---:B------:R-:W-:Y:S02]  /*0720*/  FFMA R11, R0.reuse, R9, 0.0096188392490148544312 ;  /* 0x3c1d9856000b7423 */ /* 0x040fe40000000009 */
[----:B------:R-:W0:Y:S02]  /*0730*/  F2I.NTZ R9, R7 ;  /* 0x0000000700097305 */ /* 0x000e240000203100 */
[----:B------:R-:W-:-:S04]  /*0740*/  FFMA R11, R0, R11, 0.055503588169813156128 ;  /* 0x3d6357bb000b7423 */ /* 0x000fc8000000000b */
[----:B------:R-:W-:-:S04]  /*0750*/  FFMA R11, R0, R11, 0.24022644758224487305 ;  /* 0x3e75fdec000b7423 */ /* 0x000fc8000000000b */
[----:B------:R-:W-:-:S04]  /*0760*/  FFMA R11, R0, R11, 0.69314718246459960938 ;  /* 0x3f317218000b7423 */ /* 0x000fc8000000000b */
[----:B------:R-:W-:Y:S01]  /*0770*/  FFMA R11, R0, R11, 1 ;  /* 0x3f800000000b7423 */ /* 0x000fe2000000000b */
[----:B0-----:R-:W-:Y:S01]  /*0780*/  IMAD R6, R9, 0x800000, -R6 ;  /* 0x0080000009067824 */ /* 0x001fe200078e0a06 */
[----:B------:R-:W-:Y:S02]  /*0790*/  FSEL R9, RZ, +INF , !P0 ;  /* 0x7f800000ff097808 */ /* 0x000fe40004000000 */
[----:B------:R-:W-:-:S04]  /*07a0*/  FMUL R11, R8, R11 ;  /* 0x0000000b080b7220 */ /* 0x000fc80000400000 */
[----:B------:R-:W-:Y:S01]  /*07b0*/  @!P1 FMUL R9, R6, R11 ;  /* 0x0000000b06099220 */ /* 0x000fe20000400000 */
[----:B------:R-:W-:-:S07]  /*07c0*/  @P2 FADD R9, R3, 10000 ;  /* 0x461c400003092421 */ /* 0x000fce0000000000 */
.L_x_52:
[----:B------:R-:W-:Y:S05]  /*07d0*/  BSYNC.RECONVERGENT B0 ;  /* 0x0000000000007941 */ /* 0x000fea0003800200 */
.L_x_51:
        /* <DEDUP_REMOVED lines=10> */
[----:B------:R-:W-:Y:S01]  /*0880*/  IMAD.MOV.U32 R3, RZ, RZ, R9 ;  /* 0x000000ffff037224 */ /* 0x000fe200078e0009 */
[----:B------:R-:W-:-:S07]  /*0890*/  MOV R6, 0x8b0 ;  /* 0x000008b000067802 */ /* 0x000fce0000000f00 */
[----:B------:R-:W-:Y:S05]  /*08a0*/  CALL.REL.NOINC `($__internal_2_$__cuda_sm3x_div_rn_noftz_f32_slowpath) ;  /* 0x0000000800dc7944 */ /* 0x000fea0003c00000 */
[----:B------:R-:W-:-:S07]  /*08b0*/  IMAD.MOV.U32 R7, RZ, RZ, R0 ;  /* 0x000000ffff077224 */ /* 0x000fce00078e0000 */
.L_x_54:
[----:B------:R-:W-:Y:S05]  /*08c0*/  BSYNC.RECONVERGENT B0 ;  /* 0x0000000000007941 */ /* 0x000fea0003800200 */
.L_x_53:
[----:B------:R-:W-:Y:S01]  /*08d0*/  LOP3.LUT R2, R2, 0x1, RZ, 0xc0, !PT ;  /* 0x0000000102027812 */ /* 0x000fe200078ec0ff */
[----:B------:R-:W0:Y:S03]  /*08e0*/  LDCU.64 UR6, c[0x0][0x358] ;  /* 0x00006b00ff0677ac */ /* 0x000e260008000a00 */
[----:B------:R-:W-:-:S13]  /*08f0*/  ISETP.NE.U32.AND P0, PT, R2, 0x1, PT ;  /* 0x000000010200780c */ /* 0x000fda0003f05070 */
[----:B------:R-:W-:Y:S05]  /*0900*/  @!P0 BRA `(.L_x_55) ;  /* 0x0000000400608947 */ /* 0x000fea0003800000 */
[C---:B------:R-:W-:Y:S01]  /*0910*/  FMUL R0, R7.reuse, 0.63661974668502807617 ;  /* 0x3f22f98307007820 */ /* 0x040fe20000400000 */
[----:B------:R-:W-:Y:S01]  /*0920*/  FSETP.GE.AND P0, PT, |R7|, 105615, PT ;  /* 0x47ce47800700780b */ /* 0x000fe20003f06200 */
[----:B------:R-:W-:Y:S04]  /*0930*/  BSSY.RECONVERGENT B0, `(.L_x_56) ;  /* 0x000003e000007945 */ /* 0x000fe80003800200 */
[----:B------:R-:W1:Y:S02]  /*0940*/  F2I.NTZ R0, R0 ;  /* 0x0000000000007305 */ /* 0x000e640000203100 */
[----:B-1----:R-:W-:-:S05]  /*0950*/  I2FP.F32.S32 R2, R0 ;  /* 0x0000000000027245 */ /* 0x002fca0000201400 */
        /* <DEDUP_REMOVED lines=9> */
[----:B------:R-:W1:Y:S01]  /*09f0*/  LDCU.64 UR8, c[0x4][URZ] ;  /* 0x01000000ff0877ac */ /* 0x000e620008000a00 */
[----:B------:R-:W-:Y:S02]  /*0a00*/  IMAD.MOV.U32 R6, RZ, RZ, RZ ;  /* 0x000000ffff067224 */ /* 0x000fe400078e00ff */
[----:B------:R-:W-:Y:S01]  /*0a10*/  IMAD.MOV.U32 R0, RZ, RZ, R1 ;  /* 0x000000ffff007224 */ /* 0x000fe200078e0001 */
[----:B------:R-:W-:Y:S01]  /*0a20*/  LOP3.LUT R13, R2, 0x80000000, RZ, 0xfc, !PT ;  /* 0x80000000020d7812 */ /* 0x000fe200078efcff */
[----:B------:R-:W-:Y:S01]  /*0a30*/  UMOV UR5, URZ ;  /* 0x000000ff00057c82 */ /* 0x000fe20008000000 */
[----:B------:R-:W-:-:S05]  /*0a40*/  UMOV UR4, URZ ;  /* 0x000000ff00047c82 */ /* 0x000fca0008000000 */
.L_x_58:
[----:B-1----:R-:W-:Y:S02]  /*0a50*/  IMAD.U32 R8, RZ, RZ, UR8 ;  /* 0x00000008ff087e24 */ /* 0x002fe4000f8e00ff */
[----:B------:R-:W-:-:S05]  /*0a60*/  IMAD.U32 R9, RZ, RZ, UR9 ;  /* 0x00000009ff097e24 */ /* 0x000fca000f8e00ff */
[----:B0-----:R-:W2:Y:S01]  /*0a70*/  LDG.E.CONSTANT R2, desc[UR6][R8.64] ;  /* 0x0000000608027981 */ /* 0x001ea2000c1e9900 */
        /* <DEDUP_REMOVED lines=34> */
[----:B------:R-:W0:Y:S01]  /*0ca0*/  I2F.F64.S64 R8, R8 ;  /* 0x0000000800087312 */ /* 0x000e220000301c00 */
[----:B------:R-:W-:-:S05]  /*0cb0*/  LEA.HI R0, R2, R3, RZ, 0x1 ;  /* 0x0000000302007211 */ /* 0x000fca00078f08ff */
[----:B------:R-:W-:-:S04]  /*0cc0*/  IMAD.MOV R2, RZ, RZ, -R0 ;  /* 0x000000ffff027224 */ /* 0x000fc800078e0a00 */
[----:B------:R-:W-:Y:S01]  /*0cd0*/  @!P0 IMAD.MOV.U32 R0, RZ, RZ, R2 ;  /* 0x000000ffff008224 */ /* 0x000fe200078e0002 */
[----:B0-----:R-:W-:-:S10]  /*0ce0*/  DMUL R10, R8, UR4 ;  /* 0x00000004080a7c28 */ /* 0x001fd40008000000 */
[----:B------:R-:W0:Y:S02]  /*0cf0*/  F2F.F32.F64 R10, R10 ;  /* 0x0000000a000a7310 */ /* 0x000e240000301000 */
[----:B01----:R-:W-:-:S07]  /*0d00*/  FSEL R4, -R10, R10, !P1 ;  /* 0x0000000a0a047208 */ /* 0x003fce0004800100 */
.L_x_57:
[----:B0-----:R-:W-:Y:S05]  /*0d10*/  BSYNC.RECONVERGENT B0 ;  /* 0x0000000000007941 */ /* 0x001fea0003800200 */
.L_x_56:
[----:B------:R-:W0:Y:S02]  /*0d20*/  LDC.64 R2, c[0x0][0x380] ;  /* 0x0000e000ff027b82 */ /* 0x000e240000000a00 */
[----:B0-----:R-:W-:-:S05]  /*0d30*/  IMAD.WIDE R2, R5, 0x4, R2 ;  /* 0x0000000405027825 */ /* 0x001fca00078e0202 */
[----:B------:R-:W2:Y:S01]  /*0d40*/  LDG.E R9, desc[UR6][R2.64] ;  /* 0x0000000602097981 */ /* 0x000ea2000c1e1900 */
[----:B------:R-:W-:Y:S02]  /*0d50*/  IMAD.MOV.U32 R8, RZ, RZ, 0x37cbac00 ;  /* 0x37cbac00ff087424 */ /* 0x000fe400078e00ff */
[----:B------:R-:W-:Y:S01]  /*0d60*/  FMUL R5, R4, R4 ;  /* 0x0000000404057220 */ /* 0x000fe20000400000 */
[C---:B------:R-:W-:Y:S02]  /*0d70*/  LOP3.LUT R6, R0.reuse, 0x1, RZ, 0xc0, !PT ;  /* 0x0000000100067812 */ /* 0x040fe400078ec0ff */
[----:B------:R-:W-:Y:S01]  /*0d80*/  LOP3.LUT P1, RZ, R0, 0x2, RZ, 0xc0, !PT ;  /* 0x0000000200ff7812 */ /* 0x000fe2000782c0ff */
[----:B------:R-:W-:Y:S01]  /*0d90*/  FFMA R7, R5, R8, -0.0013887860113754868507 ;  /* 0xbab607ed05077423 */ /* 0x000fe20000000008 */
[----:B------:R-:W-:Y:S02]  /*0da0*/  ISETP.NE.U32.AND P0, PT, R6, 0x1, PT ;  /* 0x000000010600780c */ /* 0x000fe40003f05070 */
[----:B------:R-:W-:-:S02]  /*0db0*/  MOV R8, 0x3d2aaabb ;  /* 0x3d2aaabb00087802 */ /* 0x000fc40000000f00 */
[----:B------:R-:W-:Y:S01]  /*0dc0*/  FSEL R6, R7, -0.00019574658654164522886, !P0 ;  /* 0xb94d415307067808 */ /* 0x000fe20004000000 */
[----:B------:R-:W-:Y:S01]  /*0dd0*/  IMAD.MOV.U32 R7, RZ, RZ, 0x3effffff ;  /* 0x3effffffff077424 */ /* 0x000fe200078e00ff */
[----:B------:R-:W-:Y:S02]  /*0de0*/  FSEL R8, R8, 0.0083327032625675201416, !P0 ;  /* 0x3c0885e408087808 */ /* 0x000fe40004000000 */
[----:B------:R-:W-:Y:S02]  /*0df0*/  FSEL R0, R4, 1, P0 ;  /* 0x3f80000004007808 */ /* 0x000fe40000000000 */
[----:B------:R-:W-:Y:S01]  /*0e00*/  FSEL R7, -R7, -0.16666662693023681641, !P0 ;  /* 0xbe2aaaa807077808 */ /* 0x000fe20004000100 */
[----:B------:R-:W-:-:S04]  /*0e10*/  FFMA R6, R5, R6, R8 ;  /* 0x0000000605067223 */ /* 0x000fc80000000008 */
[C---:B------:R-:W-:Y:S01]  /*0e20*/  FFMA R6, R5.reuse, R6, R7 ;  /* 0x0000000605067223 */ /* 0x040fe20000000007 */
[----:B------:R-:W-:-:S04]  /*0e30*/  FFMA R5, R5, R0, RZ ;  /* 0x0000000005057223 */ /* 0x000fc800000000ff */
[----:B------:R-:W-:-:S04]  /*0e40*/  FFMA R0, R5, R6, R0 ;  /* 0x0000000605007223 */ /* 0x000fc80000000000 */
[----:B------:R-:W-:-:S04]  /*0e50*/  @P1 FADD R0, RZ, -R0 ;  /* 0x80000000ff001221 */ /* 0x000fc80000000000 */
[----:B--2---:R-:W-:-:S05]  /*0e60*/  FADD R9, R0, R9 ;  /* 0x0000000900097221 */ /* 0x004fca0000000000 */
[----:B------:R-:W-:Y:S01]  /*0e70*/  STG.E desc[UR6][R2.64], R9 ;  /* 0x0000000902007986 */ /* 0x000fe2000c101906 */
[----:B------:R-:W-:Y:S05]  /*0e80*/  EXIT ;  /* 0x000000000000794d */ /* 0x000fea0003800000 */
.L_x_55:
        /* <DEDUP_REMOVED lines=20> */
.L_x_61:
[----:B-1----:R-:W-:Y:S01]  /*0fd0*/  MOV R8, UR8 ;  /* 0x0000000800087c02 */ /* 0x002fe20008000f00 */
        /* <DEDUP_REMOVED lines=38> */
[----:B------:R-:W-:-:S05]  /*1240*/  IMAD.MOV R2, RZ, RZ, -R0 ;  /* 0x000000ffff027224 */ /* 0x000fca00078e0a00 */
[----:B------:R-:W-:Y:S01]  /*1250*/  @!P1 MOV R0, R2 ;  /* 0x0000000200009202 */ /* 0x000fe20000000f00 */
[----:B0-----:R-:W-:-:S10]  /*1260*/  DMUL R10, R8, UR4 ;  /* 0x00000004080a7c28 */ /* 0x001fd40008000000 */
[----:B------:R-:W0:Y:S02]  /*1270*/  F2F.F32.F64 R10, R10 ;  /* 0x0000000a000a7310 */ /* 0x000e240000301000 */
[----:B01----:R-:W-:-:S07]  /*1280*/  FSEL R4, -R10, R10, !P0 ;  /* 0x0000000a0a047208 */ /* 0x003fce0004000100 */
.L_x_60:
[----:B0-----:R-:W-:Y:S05]  /*1290*/  BSYNC.RECONVERGENT B0 ;  /* 0x0000000000007941 */ /* 0x001fea0003800200 */
.L_x_59:
[----:B------:R-:W0:Y:S02]  /*12a0*/  LDC.64 R2, c[0x0][0x380] ;  /* 0x0000e000ff027b82 */ /* 0x000e240000000a00 */
[----:B0-----:R-:W-:-:S05]  /*12b0*/  IMAD.WIDE R2, R5, 0x4, R2 ;  /* 0x0000000405027825 */ /* 0x001fca00078e0202 */
[----:B------:R-:W2:Y:S01]  /*12c0*/  LDG.E R9, desc[UR6][R2.64] ;  /* 0x0000000602097981 */ /* 0x000ea2000c1e1900 */
[----:B------:R-:W-:Y:S02]  /*12d0*/  IMAD.MOV.U32 R8, RZ, RZ, 0x37cbac00 ;  /* 0x37cbac00ff087424 */ /* 0x000fe400078e00ff */
[----:B------:R-:W-:Y:S01]  /*12e0*/  FMUL R5, R4, R4 ;  /* 0x0000000404057220 */ /* 0x000fe20000400000 */
[C---:B------:R-:W-:Y:S01]  /*12f0*/  LOP3.LUT R6, R0.reuse, 0x1, RZ, 0xc0, !PT ;  /* 0x0000000100067812 */ /* 0x040fe200078ec0ff */
[----:B------:R-:W-:Y:S02]  /*1300*/  VIADD R0, R0, 0x1 ;  /* 0x0000000100007836 */ /* 0x000fe40000000000 */
[----:B------:R-:W-:Y:S01]  /*1310*/  FFMA R7, R5, R8, -0.0013887860113754868507 ;  /* 0xbab607ed05077423 */ /* 0x000fe20000000008 */
[----:B------:R-:W-:Y:S01]  /*1320*/  ISETP.NE.U32.AND P0, PT, R6, 0x1, PT ;  /* 0x000000010600780c */ /* 0x000fe20003f05070 */
[----:B------:R-:W-:Y:S01]  /*1330*/  IMAD.MOV.U32 R8, RZ, RZ, 0x3c0885e4 ;  /* 0x3c0885e4ff087424 */ /* 0x000fe200078e00ff */
[----:B------:R-:W-:-:S02]  /*1340*/  LOP3.LUT P1, RZ, R0, 0x2, RZ, 0xc0, !PT ;  /* 0x0000000200ff7812 */ /* 0x000fc4000782c0ff */
[----:B------:R-:W-:Y:S01]  /*1350*/  FSEL R6, R7, -0.00019574658654164522886, P0 ;  /* 0xb94d415307067808 */ /* 0x000fe20000000000 */
[----:B------:R-:W-:Y:S01]  /*1360*/  IMAD.MOV.U32 R7, RZ, RZ, 0x3e2aaaa8 ;  /* 0x3e2aaaa8ff077424 */ /* 0x000fe200078e00ff */
[----:B------:R-:W-:Y:S02]  /*1370*/  FSEL R8, R8, 0.041666727513074874878, !P0 ;  /* 0x3d2aaabb08087808 */ /* 0x000fe40004000000 */
[----:B------:R-:W-:Y:S02]  /*1380*/  FSEL R0, R4, 1, !P0 ;  /* 0x3f80000004007808 */ /* 0x000fe40004000000 */
[----:B------:R-:W-:Y:S01]  /*1390*/  FSEL R7, -R7, -0.4999999701976776123, !P0 ;  /* 0xbeffffff07077808 */ /* 0x000fe20004000100 */
        /* <DEDUP_REMOVED lines=8> */
        .weak           $__internal_2_$__cuda_sm3x_div_rn_noftz_f32_slowpath
        .type           $__internal_2_$__cuda_sm3x_div_rn_noftz_f32_slowpath,@function
        .size           $__internal_2_$__cuda_sm3x_div_rn_noftz_f32_slowpath,(.L_x_78 - $__internal_2_$__cuda_sm3x_div_rn_noftz_f32_slowpath)
$__internal_2_$__cuda_sm3x_div_rn_noftz_f32_slowpath:
[----:B------:R-:W-:Y:S01]  /*1420*/  SHF.R.U32.HI R8, RZ, 0x17, R3 ;  /* 0x00000017ff087819 */ /* 0x000fe20000011603 */
[----:B------:R-:W-:Y:S01]  /*1430*/  BSSY.RECONVERGENT B1, `(.L_x_62) ;  /* 0x0000062000017945 */ /* 0x000fe20003800200 */
[----:B------:R-:W-:Y:S02]  /*1440*/  SHF.R.U32.HI R7, RZ, 0x17, R0 ;  /* 0x00000017ff077819 */ /* 0x000fe40000011600 */
[----:B------:R-:W-:Y:S02]  /*1450*/  LOP3.LUT R12, R8, 0xff, RZ, 0xc0, !PT ;  /* 0x000000ff080c7812 */ /* 0x000fe400078ec0ff */
[----:B------:R-:W-:-:S03]  /*1460*/  LOP3.LUT R10, R7, 0xff, RZ, 0xc0, !PT ;  /* 0x000000ff070a7812 */ /* 0x000fc600078ec0ff */
[----:B------:R-:W-:Y:S01]  /*1470*/  VIADD R9, R12, 0xffffffff ;  /* 0xffffffff0c097836 */ /* 0x000fe20000000000 */
[----:B------:R-:W-:-:S04]  /*1480*/  IADD3 R8, PT, PT, R10, -0x1, RZ ;  /* 0xffffffff0a087810 */ /* 0x000fc80007ffe0ff */
        /* <DEDUP_REMOVED lines=27> */
.L_x_63:
[----:B------:R-:W-:Y:S01]  /*1640*/  LEA R8, R12, 0xc0800000, 0x17 ;  /* 0xc08000000c087811 */ /* 0x000fe200078eb8ff */
[----:B------:R-:W-:Y:S04]  /*1650*/  BSSY.RECONVERGENT B2, `(.L_x_68) ;  /* 0x0000036000027945 */ /* 0x000fe80003800200 */
[----:B------:R-:W-:Y:S01]  /*1660*/  IMAD.IADD R8, R3, 0x1, -R8 ;  /* 0x0000000103087824 */ /* 0x000fe200078e0a08 */
[----:B------:R-:W-:-:S03]  /*1670*/  IADD3 R3, PT, PT, R10, -0x7f, RZ ;  /* 0xffffff810a037810 */ /* 0x000fc60007ffe0ff */
[----:B------:R0:W1:Y:S01]  /*1680*/  MUFU.RCP R9, R8 ;  /* 0x0000000800097308 */ /* 0x0000620000001000 */
[----:B------:R-:W-:Y:S01]  /*1690*/  FADD.FTZ R11, -R8, -RZ ;  /* 0x800000ff080b7221 */ /* 0x000fe20000010100 */
[C---:B------:R-:W-:Y:S01]  /*16a0*/  IMAD R0, R3.reuse, -0x800000, R0 ;  /* 0xff80000003007824 */ /* 0x040fe200078e0200 */
[----:B0-----:R-:W-:-:S05]  /*16b0*/  IADD3 R8, PT, PT, R3, 0x7f, -R12 ;  /* 0x0000007f03087810 */ /* 0x001fca0007ffe80c */
[----:B------:R-:W-:Y:S02]  /*16c0*/  IMAD.IADD R8, R8, 0x1, R7 ;  /* 0x0000000108087824 */ /* 0x000fe400078e0207 */
        /* <DEDUP_REMOVED lines=26> */
[C---:B------:R-:W-:Y:S01]  /*1870*/  VIADD R10, R11.reuse, 0x20 ;  /* 0x000000200b0a7836 */ /* 0x040fe20000000000 */
[----:B------:R-:W-:Y:S02]  /*1880*/  IADD3 R9, PT, PT, -R11, RZ, RZ ;  /* 0x000000ff0b097210 */ /* 0x000fe40007ffe1ff */
        /* <DEDUP_REMOVED lines=14> */
.L_x_70:
[----:B------:R-:W-:-:S04]  /*1970*/  LOP3.LUT R0, R0, 0x80000000, RZ, 0xc0, !PT ;  /* 0x8000000000007812 */ /* 0x000fc800078ec0ff */
[----:B------:R-:W-:Y:S01]  /*1980*/  LOP3.LUT R0, R0, 0x7f800000, RZ, 0xfc, !PT ;  /* 0x7f80000000007812 */ /* 0x000fe200078efcff */
[----:B------:R-:W-:Y:S06]  /*1990*/  BRA `(.L_x_71) ;  /* 0x0000000000047947 */ /* 0x000fec0003800000 */
.L_x_69:
[----:B------:R-:W-:-:S07]  /*19a0*/  IMAD R0, R8, 0x800000, R0 ;  /* 0x0080000008007824 */ /* 0x000fce00078e0200 */
.L_x_71:
[----:B------:R-:W-:Y:S05]  /*19b0*/  BSYNC.RECONVERGENT B2 ;  /* 0x0000000000027941 */ /* 0x000fea0003800200 */
.L_x_68:
[----:B------:R-:W-:Y:S05]  /*19c0*/  BRA `(.L_x_72) ;  /* 0x0000000000207947 */ /* 0x000fea0003800000 */
.L_x_67:
[----:B------:R-:W-:-:S04]  /*19d0*/  LOP3.LUT R0, R3, 0x80000000, R0, 0x48, !PT ;  /* 0x8000000003007812 */ /* 0x000fc800078e4800 */
[----:B------:R-:W-:Y:S01]  /*19e0*/  LOP3.LUT R0, R0, 0x7f800000, RZ, 0xfc, !PT ;  /* 0x7f80000000007812 */ /* 0x000fe200078efcff */
[----:B------:R-:W-:Y:S06]  /*19f0*/  BRA `(.L_x_72) ;  /* 0x0000000000147947 */ /* 0x000fec0003800000 */
.L_x_66:
[----:B------:R-:W-:Y:S01]  /*1a00*/  LOP3.LUT R0, R3, 0x80000000, R0, 0x48, !PT ;  /* 0x8000000003007812 */ /* 0x000fe200078e4800 */
[----:B------:R-:W-:Y:S06]  /*1a10*/  BRA `(.L_x_72) ;  /* 0x00000000000c7947 */ /* 0x000fec0003800000 */
.L_x_65:
[----:B------:R-:W0:Y:S01]  /*1a20*/  MUFU.RSQ R0, -QNAN ;  /* 0xffc0000000007908 */ /* 0x000e220000001400 */
[----:B------:R-:W-:Y:S05]  /*1a30*/  BRA `(.L_x_72) ;  /* 0x0000000000047947 */ /* 0x000fea0003800000 */
.L_x_64:
[----:B------:R-:W-:-:S07]  /*1a40*/  FADD.FTZ R0, R0, R3 ;  /* 0x0000000300007221 */ /* 0x000fce0000010000 */
.L_x_72:
[----:B------:R-:W-:Y:S05]  /*1a50*/  BSYNC.RECONVERGENT B1 ;  /* 0x0000000000017941 */ /* 0x000fea0003800200 */
.L_x_62:
[----:B------:R-:W-:-:S04]  /*1a60*/  IMAD.MOV.U32 R7, RZ, RZ, 0x0 ;  /* 0x00000000ff077424 */ /* 0x000fc800078e00ff */
[----:B0-----:R-:W-:Y:S05]  /*1a70*/  RET.REL.NODEC R6 `(_Z21positionalEncodingGPUPfiii) ;  /* 0xffffffe406607950 */ /* 0x001fea0003c3ffff */
.L_x_73:
        /* <DEDUP_REMOVED lines=16> */
.L_x_78:


//--------------------- .text._Z18embeddingLookupGPUPfPiS_iiii --------------------------
	.section	.text._Z18embeddingLookupGPUPfPiS_iiii,"ax",@progbits
	.align	128
        .global         _Z18embeddingLookupGPUPfPiS_iiii
        .type           _Z18embeddingLookupGPUPfPiS_iiii,@function
        .size           _Z18embeddingLookupGPUPfPiS_iiii,(.L_x_82 - _Z18embeddingLookupGPUPfPiS_iiii)
        .other          _Z18embeddingLookupGPUPfPiS_iiii,@"STO_CUDA_ENTRY STV_DEFAULT"
_Z18embeddingLookupGPUPfPiS_iiii:
.text._Z18embeddingLookupGPUPfPiS_iiii:
[----:B------:R-:W-:Y:S01]  /*0000*/  LDC R1, c[0x0][0x37c] ;  /* 0x0000df00ff017b82 */ /* 0x000fe20000000800 */
[----:B------:R-:W0:Y:S07]  /*0010*/  S2R R3, SR_TID.X ;  /* 0x0000000000037919 */ /* 0x000e2e0000002100 */
[----:B------:R-:W0:Y:S01]  /*0020*/  S2UR UR6, SR_CTAID.X ;  /* 0x00000000000679c3 */ /* 0x000e220000002500 */
[----:B------:R-:W1:Y:S07]  /*0030*/  LDCU.64 UR4, c[0x0][0x398] ;  /* 0x00007300ff0477ac */ /* 0x000e6e0008000a00 */
[----:B------:R-:W0:Y:S08]  /*0040*/  LDC R0, c[0x0][0x360] ;  /* 0x0000d800ff007b82 */ /* 0x000e300000000800 */
[----:B------:R-:W2:Y:S01]  /*0050*/  LDC R2, c[0x0][0x3a0] ;  /* 0x0000e800ff027b82 */ /* 0x000ea20000000800 */
[----:B-1----:R-:W-:Y:S01]  /*0060*/  UIMAD UR4, UR5, UR4, URZ ;  /* 0x00000004050472a4 */ /* 0x002fe2000f8e02ff */
[----:B0-----:R-:W-:-:S05]  /*0070*/  IMAD R0, R0, UR6, R3 ;  /* 0x0000000600007c24 */ /* 0x001fca000f8e0203 */
[----:B--2---:R-:W-:-:S05]  /*0080*/  IMAD R3, R2, UR4, RZ ;  /* 0x0000000402037c24 */ /* 0x004fca000f8e02ff */
[----:B------:R-:W-:-:S13]  /*0090*/  ISETP.GE.AND P0, PT, R0, R3, PT ;  /* 0x000000030000720c */ /* 0x000fda0003f06270 */
[----:B------:R-:W-:Y:S05]  /*00a0*/  @P0 EXIT ;  /* 0x000000000000094d */ /* 0x000fea0003800000 */
[----:B------:R-:W-:Y:S01]  /*00b0*/  IMAD R5, R2, UR5, RZ ;  /* 0x0000000502057c24 */ /* 0x000fe2000f8e02ff */
[----:B------:R-:W0:Y:S04]  /*00c0*/  LDCU.64 UR6, c[0x0][0x358] ;  /* 0x00006b00ff0677ac */ /* 0x000e280008000a00 */
[-C--:B------:R-:W-:Y:S01]  /*00d0*/  IABS R11, R5.reuse ;  /* 0x00000005000b7213 */ /* 0x080fe20000000000 */
[----:B------:R-:W1:Y:S01]  /*00e0*/  LDCU UR4, c[0x0][0x3a4] ;  /* 0x00007480ff0477ac */ /* 0x000e620008000800 */
[----:B------:R-:W-:Y:S02]  /*00f0*/  IABS R8, R5 ;  /* 0x0000000500087213 */ /* 0x000fe40000000000 */
[----:B------:R-:W2:Y:S08]  /*0100*/  I2F.RP R3, R11 ;  /* 0x0000000b00037306 */ /* 0x000eb00000209400 */
[----:B--2---:R-:W2:Y:S02]  /*0110*/  MUFU.RCP R3, R3 ;  /* 0x0000000300037308 */ /* 0x004ea40000001000 */
[----:B--2---:R-:W-:Y:S01]  /*0120*/  VIADD R6, R3, 0xffffffe ;  /* 0x0ffffffe03067836 */ /* 0x004fe20000000000 */
[----:B------:R-:W-:-:S05]  /*0130*/  IABS R3, R2 ;  /* 0x0000000200037213 */ /* 0x000fca0000000000 */
[----:B------:R2:W3:Y:S02]  /*0140*/  F2I.FTZ.U32.TRUNC.NTZ R7, R6 ;  /* 0x0000000600077305 */ /* 0x0004e4000021f000 */
[----:B--2---:R-:W-:Y:S02]  /*0150*/  HFMA2 R6, -RZ, RZ, 0, 0 ;  /* 0x00000000ff067431 */ /* 0x004fe400000001ff */
[----:B---3--:R-:W-:-:S04]  /*0160*/  IMAD.MOV R4, RZ, RZ, -R7 ;  /* 0x000000ffff047224 */ /* 0x008fc800078e0a07 */
[----:B------:R-:W-:Y:S01]  /*0170*/  IMAD R9, R4, R11, RZ ;  /* 0x0000000b04097224 */ /* 0x000fe200078e02ff */
[----:B------:R-:W-:-:S03]  /*0180*/  IABS R4, R0 ;  /* 0x0000000000047213 */ /* 0x000fc60000000000 */
[----:B------:R-:W-:-:S04]  /*0190*/  IMAD.HI.U32 R7, R7, R9, R6 ;  /* 0x0000000907077227 */ /* 0x000fc800078e0006 */
[----:B------:R-:W-:Y:S02]  /*01a0*/  IMAD.MOV R6, RZ, RZ, -R8 ;  /* 0x000000ffff067224 */ /* 0x000fe400078e0a08 */
[----:B------:R-:W-:Y:S01]  /*01b0*/  IMAD.HI.U32 R9, R7, R4, RZ ;  /* 0x0000000407097227 */ /* 0x000fe200078e00ff */
[----:B------:R-:W2:Y:S03]  /*01c0*/  I2F.RP R8, R3 ;  /* 0x0000000300087306 */ /* 0x000ea60000209400 */
[----:B------:R-:W-:-:S05]  /*01d0*/  IMAD R6, R9, R6, R4 ;  /* 0x0000000609067224 */ /* 0x000fca00078e0204 */
[----:B------:R-:W-:Y:S01]  /*01e0*/  ISETP.GT.U32.AND P2, PT, R11, R6, PT ;  /* 0x000000060b00720c */ /* 0x000fe20003f44070 */
[----:B--2---:R-:W2:-:S12]  /*01f0*/  MUFU.RCP R8, R8 ;  /* 0x0000000800087308 */ /* 0x004e980000001000 */
[----:B------:R-:W-:Y:S02]  /*0200*/  @!P2 IMAD.IADD R6, R6, 0x1, -R11 ;  /* 0x000000010606a824 */ /* 0x000fe400078e0a0b */
[----:B------:R-:W-:Y:S01]  /*0210*/  @!P2 VIADD R9, R9, 0x1 ;  /* 0x000000010909a836 */ /* 0x000fe20000000000 */
[----:B------:R-:W-:Y:S02]  /*0220*/  ISETP.NE.AND P2, PT, R5, RZ, PT ;  /* 0x000000ff0500720c */ /* 0x000fe40003f45270 */
[----:B------:R-:W-:Y:S02]  /*0230*/  ISETP.GE.U32.AND P0, PT, R6, R11, PT ;  /* 0x0000000b0600720c */ /* 0x000fe40003f06070 */
[----:B------:R-:W-:Y:S02]  /*0240*/  LOP3.LUT R6, R0, R5, RZ, 0x3c, !PT ;  /* 0x0000000500067212 */ /* 0x000fe400078e3cff */
[----:B------:R-:W-:Y:S02]  /*0250*/  LOP3.LUT R11, RZ, R2, RZ, 0x33, !PT ;  /* 0x00000002ff0b7212 */ /* 0x000fe400078e33ff */
[----:B------:R-:W-:-:S02]  /*0260*/  ISETP.GE.AND P1, PT, R6, RZ, PT ;  /* 0x000000ff0600720c */ /* 0x000fc40003f26270 */
[----:B--2---:R-:W-:-:S04]  /*0270*/  IADD3 R6, PT, PT, R8, 0xffffffe, RZ ;  /* 0x0ffffffe08067810 */ /* 0x004fc80007ffe0ff */
[----:B------:R2:W3:Y:S01]  /*0280*/  F2I.FTZ.U32.TRUNC.NTZ R7, R6 ;  /* 0x0000000600077305 */ /* 0x0004e2000021f000 */
[----:B------:R-:W-:-:S05]  /*0290*/  @P0 VIADD R9, R9, 0x1 ;  /* 0x0000000109090836 */ /* 0x000fca0000000000 */
[----:B------:R-:W-:Y:S01]  /*02a0*/  MOV R13, R9 ;  /* 0x00000009000d7202 */ /* 0x000fe20000000f00 */
[----:B--2---:R-:W-:-:S04]  /*02b0*/  HFMA2 R6, -RZ, RZ, 0, 0 ;  /* 0x00000000ff067431 */ /* 0x004fc800000001ff */
[----:B------:R-:W-:Y:S01]  /*02c0*/  @!P1 IMAD.MOV R13, RZ, RZ, -R13 ;  /* 0x000000ffff0d9224 */ /* 0x000fe200078e0a0d */
[----:B------:R-:W-:Y:S02]  /*02d0*/  @!P2 LOP3.LUT R13, RZ, R5, RZ, 0x33, !PT ;  /* 0x00000005ff0da212 */ /* 0x000fe400078e33ff */
[----:B---3--:R-:W-:-:S03]  /*02e0*/  IADD3 R10, PT, PT, RZ, -R7, RZ ;  /* 0x80000007ff0a7210 */ /* 0x008fc60007ffe0ff */
[----:B------:R-:W-:Y:S02]  /*02f0*/  IMAD.MOV R8, RZ, RZ, -R13 ;  /* 0x000000ffff087224 */ /* 0x000fe400078e0a0d */
[----:B------:R-:W-:Y:S02]  /*0300*/  IMAD R9, R10, R3, RZ ;  /* 0x000000030a097224 */ /* 0x000fe400078e02ff */
[----:B------:R-:W-:Y:S02]  /*0310*/  IMAD R5, R5, R8, R0 ;  /* 0x0000000805057224 */ /* 0x000fe400078e0200 */
[----:B------:R-:W-:-:S03]  /*0320*/  IMAD.HI.U32 R9, R7, R9, R6 ;  /* 0x0000000907097227 */ /* 0x000fc600078e0006 */
[----:B------:R-:W-:Y:S02]  /*0330*/  IABS R8, R5 ;  /* 0x0000000500087213 */ /* 0x000fe40000000000 */
[----:B------:R-:W-:-:S03]  /*0340*/  LOP3.LUT R5, R5, R2, RZ, 0x3c, !PT ;  /* 0x0000000205057212 */ /* 0x000fc600078e3cff */
[----:B------:R-:W-:Y:S01]  /*0350*/  IMAD.MOV.U32 R6, RZ, RZ, R8 ;  /* 0x000000ffff067224 */ /* 0x000fe200078e0008 */
[----:B------:R-:W-:-:S03]  /*0360*/  ISETP.GE.AND P0, PT, R5, RZ, PT ;  /* 0x000000ff0500720c */ /* 0x000fc60003f06270 */
[----:B------:R-:W-:-:S05]  /*0370*/  IMAD.HI.U32 R8, R9, R6, RZ ;  /* 0x0000000609087227 */ /* 0x000fca00078e00ff */
[----:B------:R-:W-:-:S05]  /*0380*/  IADD3 R7, PT, PT, -R8, RZ, RZ ;  /* 0x000000ff08077210 */ /* 0x000fca0007ffe1ff */
[----:B------:R-:W-:-:S05]  /*0390*/  IMAD R6, R3, R7, R6 ;  /* 0x0000000703067224 */ /* 0x000fca00078e0206 */
[----:B------:R-:W-:-:S13]  /*03a0*/  ISETP.GT.U32.AND P2, PT, R3, R6, PT ;  /* 0x000000060300720c */ /* 0x000fda0003f44070 */
[----:B------:R-:W-:Y:S01]  /*03b0*/  @!P2 IMAD.IADD R6, R6, 0x1, -R3 ;  /* 0x000000010606a824 */ /* 0x000fe200078e0a03 */
[----:B------:R-:W-:-:S04]  /*03c0*/  @!P2 IADD3 R8, PT, PT, R8, 0x1, RZ ;  /* 0x000000010808a810 */ /* 0x000fc80007ffe0ff */
[----:B------:R-:W-:Y:S02]  /*03d0*/  ISETP.GE.U32.AND P1, PT, R6, R3, PT ;  /* 0x000000030600720c */ /* 0x000fe40003f26070 */
[----:B------:R-:W2:Y:S11]  /*03e0*/  LDC.64 R6, c[0x0][0x388] ;  /* 0x0000e200ff067b82 */ /* 0x000eb60000000a00 */
[----:B------:R-:W-:Y:S01]  /*03f0*/  @P1 VIADD R8, R8, 0x1 ;  /* 0x0000000108081836 */ /* 0x000fe20000000000 */
[----:B------:R-:W-:-:S04]  /*0400*/  ISETP.NE.AND P1, PT, R2, RZ, PT ;  /* 0x000000ff0200720c */ /* 0x000fc80003f25270 */
[----:B------:R-:W-:-:S04]  /*0410*/  @!P0 IADD3 R8, PT, PT, -R8, RZ, RZ ;  /* 0x000000ff08088210 */ /* 0x000fc80007ffe1ff */
[----:B------:R-:W-:-:S05]  /*0420*/  SEL R8, R11, R8, !P1 ;  /* 0x000000080b087207 */ /* 0x000fca0004800000 */
[----:B------:R-:W-:-:S04]  /*0430*/  IMAD R5, R13, UR5, R8 ;  /* 0x000000050d057c24 */ /* 0x000fc8000f8e0208 */
[----:B--2---:R-:W-:-:S06]  /*0440*/  IMAD.WIDE R6, R5, 0x4, R6 ;  /* 0x0000000405067825 */ /* 0x004fcc00078e0206 */
[----:B0-----:R-:W1:Y:S02]  /*0450*/  LDG.E R7, desc[UR6][R6.64] ;  /* 0x0000000606077981 */ /* 0x001e64000c1e1900 */
[----:B-1----:R-:W-:-:S04]  /*0460*/  ISETP.GE.AND P0, PT, R7, UR4, PT ;  /* 0x0000000407007c0c */ /* 0x002fc8000bf06270 */
[----:B------:R-:W-:-:S13]  /*0470*/  ISETP.LT.OR P0, PT, R7, RZ, P0 ;  /* 0x000000ff0700720c */ /* 0x000fda0000701670 */
[----:B------:R-:W-:Y:S05]  /*0480*/  @P0 BRA `(.L_x_74) ;  /* 0x0000000000480947 */ /* 0x000fea0003800000 */
[----:B------:R-:W-:Y:S01]  /*0490*/  IMAD.HI.U32 R9, R9, R4, RZ ;  /* 0x0000000409097227 */ /* 0x000fe200078e00ff */
[----:B------:R-:W-:-:S03]  /*04a0*/  ISETP.GE.AND P2, PT, R0, RZ, PT ;  /* 0x000000ff0000720c */ /* 0x000fc60003f46270 */
[----:B------:R-:W-:-:S04]  /*04b0*/  IMAD.MOV R9, RZ, RZ, -R9 ;  /* 0x000000ffff097224 */ /* 0x000fc800078e0a09 */
[C---:B------:R-:W-:Y:S02]  /*04c0*/  IMAD R6, R3.reuse, R9, R4 ;  /* 0x0000000903067224 */ /* 0x040fe400078e0204 */
[----:B------:R-:W0:Y:S03]  /*04d0*/  LDC.64 R4, c[0x0][0x380] ;  /* 0x0000e000ff047b82 */ /* 0x000e260000000a00 */
[----:B------:R-:W-:-:S13]  /*04e0*/  ISETP.GT.U32.AND P0, PT, R3, R6, PT ;  /* 0x000000060300720c */ /* 0x000fda0003f04070 */
[----:B------:R-:W-:-:S04]  /*04f0*/  @!P0 IADD3 R6, PT, PT, R6, -R3, RZ ;  /* 0x8000000306068210 */ /* 0x000fc80007ffe0ff */
[----:B------:R-:W-:-:S13]  /*0500*/  ISETP.GT.U32.AND P0, PT, R3, R6, PT ;  /* 0x000000060300720c */ /* 0x000fda0003f04070 */
[----:B------:R-:W-:-:S05]  /*0510*/  @!P0 IMAD.IADD R6, R6, 0x1, -R3 ;  /* 0x0000000106068824 */ /* 0x000fca00078e0a03 */
[----:B------:R-:W-:-:S04]  /*0520*/  @!P2 IADD3 R6, PT, PT, -R6, RZ, RZ ;  /* 0x000000ff0606a210 */ /* 0x000fc80007ffe1ff */
[----:B------:R-:W-:-:S05]  /*0530*/  SEL R11, R11, R6, !P1 ;  /* 0x000000060b0b7207 */ /* 0x000fca0004800000 */
[----:B------:R-:W-:-:S04]  /*0540*/  IMAD R3, R7, R2, R11 ;  /* 0x0000000207037224 */ /* 0x000fc800078e020b */
[----:B0-----:R-:W-:Y:S02]  /*0550*/  IMAD.WIDE R2, R3, 0x4, R4 ;  /* 0x0000000403027825 */ /* 0x001fe400078e0204 */
[----:B------:R-:W0:Y:S04]  /*0560*/  LDC.64 R4, c[0x0][0x390] ;  /* 0x0000e400ff047b82 */ /* 0x000e280000000a00 */
[----:B------:R-:W2:Y:S01]  /*0570*/  LDG.E R3, desc[UR6][R2.64] ;  /* 0x0000000602037981 */ /* 0x000ea2000c1e1900 */
[----:B0-----:R-:W-:-:S05]  /*0580*/  IMAD.WIDE R4, R0, 0x4, R4 ;  /* 0x0000000400047825 */ /* 0x001fca00078e0204 */
[----:B--2---:R-:W-:Y:S01]  /*0590*/  STG.E desc[UR6][R4.64], R3 ;  /* 0x0000000304007986 */ /* 0x004fe2000c101906 */
[----:B------:R-:W-:Y:S05]  /*05a0*/  EXIT ;  /* 0x000000000000794d */ /* 0x000fea0003800000 */
.L_x_74:
[----:B------:R-:W0:Y:S02]  /*05b0*/  LDC.64 R2, c[0x0][0x390] ;  /* 0x0000e400ff027b82 */ /* 0x000e240000000a00 */
[----:B0-----:R-:W-:-:S05]  /*05c0*/  IMAD.WIDE R2, R0, 0x4, R2 ;  /* 0x0000000400027825 */ /* 0x001fca00078e0202 */
[----:B------:R-:W-:Y:S01]  /*05d0*/  STG.E desc[UR6][R2.64], RZ ;  /* 0x000000ff02007986 */ /* 0x000fe2000c101906 */
[----:B------:R-:W-:Y:S05]  /*05e0*/  EXIT ;  /* 0x000000000000794d */ /* 0x000fea0003800000 */
.L_x_75:
        /* <DEDUP_REMOVED lines=9> */
.L_x_82:


//--------------------- .nv.global.init           --------------------------
	.section	.nv.global.init,"aw",@progbits
	.align	4
.nv.global.init:
	.type		__cudart_i2opi_f,@object
	.size		__cudart_i2opi_f,(.L_0 - __cudart_i2opi_f)
__cudart_i2opi_f:
        /*0000*/ 	.byte	0x41, 0x90, 0x43, 0x3c, 0x99, 0x95, 0x62, 0xdb, 0xc0, 0xdd, 0x34, 0xf5, 0xd1, 0x57, 0x27, 0xfc
        /*0010*/ 	.byte	0x29, 0x15, 0x44, 0x4e, 0x6e, 0x83, 0xf9, 0xa2
.L_0:


//--------------------- .nv.shared._Z27fusedEmbeddingPositionalGPUPfPiS_iiii --------------------------
	.section	.nv.shared._Z27fusedEmbeddingPositionalGPUPfPiS_iiii,"aw",@nobits
	.sectionflags	@""
	.align	16
	.zero		1024


//--------------------- .nv.shared.reserved.0     --------------------------
	.section	.nv.shared.reserved.0,"aw",@nobits
	.weak		__nv_reservedSMEM_offset_0_alias
	.size		__nv_reservedSMEM_offset_0_alias, 0, 64
	.other		__nv_reservedSMEM_offset_0_alias,@"STO_CUDA_RESERVED_SHARED STV_DEFAULT"
__nv_reservedSMEM_offset_0_alias:
	.zero		0
	.zero		64


//--------------------- .nv.shared._Z12layerNormGPUPfS_S_S_iii --------------------------
	.section	.nv.shared._Z12layerNormGPUPfS_S_S_iii,"aw",@nobits
	.sectionflags	@""
	.align	16
	.zero		1024


//--------------------- .nv.shared._Z21positionalEncodingGPUPfiii --------------------------
	.section	.nv.shared._Z21positionalEncodingGPUPfiii,"aw",@nobits
	.sectionflags	@""
	.align	16
	.zero		1024


//--------------------- .nv.shared._Z18embeddingLookupGPUPfPiS_iiii --------------------------
	.section	.nv.shared._Z18embeddingLookupGPUPfPiS_iiii,"aw",@nobits
	.sectionflags	@""
	.align	16
	.zero		1024


//--------------------- .nv.constant0._Z27fusedEmbeddingPositionalGPUPfPiS_iiii --------------------------
	.section	.nv.constant0._Z27fusedEmbeddingPositionalGPUPfPiS_iiii,"a",@progbits
	.sectionflags	@""
	.align	4
.nv.constant0._Z27fusedEmbeddingPositionalGPUPfPiS_iiii:
	.zero		936


//--------------------- .nv.constant0._Z12layerNormGPUPfS_S_S_iii --------------------------
	.section	.nv.constant0._Z12layerNormGPUPfS_S_S_iii,"a",@progbits
	.sectionflags	@""
	.align	4
.nv.constant0._Z12layerNormGPUPfS_S_S_iii:
	.zero		940


//--------------------- .nv.constant0._Z21positionalEncodingGPUPfiii --------------------------
	.section	.nv.constant0._Z21positionalEncodingGPUPfiii,"a",@progbits
	.sectionflags	@""
	.align	4
.nv.constant0._Z21positionalEncodingGPUPfiii:
	.zero		916


//--------------------- .nv.constant0._Z18embeddingLookupGPUPfPiS_iiii --------------------------
	.section	.nv.constant0._Z18embeddingLookupGPUPfPiS_iiii,"a",@progbits
	.sectionflags	@""
	.align	4
.nv.constant0._Z18embeddingLookupGPUPfPiS_iiii:
	.zero		936


//--------------------- SYMBOLS --------------------------

	.type		.nv.reservedSmem.offset0,@object
	.size		.nv.reservedSmem.offset0,0x4
	.type		.nv.reservedSmem.cap,@object
	.size		.nv.reservedSmem.cap,0x4
